	.target	sm_100a

	.elftype	@"ET_EXEC"


//--------------------- .note.nv.tkinfo           --------------------------
	.section	.note.nv.tkinfo,"",@"SHT_NOTE"
	.sectionflags	@"SHF_NOTE_NV_TKINFO"
	.tkinfo
        /*0018*/ 	.word	0x00000081
        /*0030*/ 	.string	""
        /*0030*/ 	.string	"ptxas-blackwell"
        /*0030*/ 	.string	"Cuda compilation tools, release 12.9, V12.9.86"
        /*0030*/ 	.string	"Build cuda_12.9.r12.9/compiler.36037853_0"
        /*0030*/ 	.string	"-v  -suppress-debug-info  -lineinfo  -arch sm_100a "



//--------------------- .note.nv.cuver            --------------------------
	.section	.note.nv.cuver,"",@"SHT_NOTE"
	.sectionflags	@"SHF_NOTE_NV_CUVER"
        /*0018*/ 	.short	0x0001
        /*001a*/ 	.short	0x0064
        /*001c*/ 	.short	0x0001
        /*001e*/ 	.short	0x0000
        /*0020*/ 	.short	0x0001
        /*0022*/ 	.short	0x0000


//--------------------- .nv.info                  --------------------------
	.section	.nv.info,"",@"SHT_CUDA_INFO"
	.align	4


	//----- nvinfo : EIATTR_REGCOUNT
	.align		4
        /*0000*/ 	.byte	0x04, 0x2f
        /*0002*/ 	.short	(.L_4 - .L_3)
	.align		4
.L_3:
        /*0004*/ 	.word	index@(matmul_kernel)
        /*0008*/ 	.word	0x000000ff


	//----- nvinfo : EIATTR_FRAME_SIZE
	.align		4
.L_4:
        /*000c*/ 	.byte	0x04, 0x11
        /*000e*/ 	.short	(.L_6 - .L_5)
	.align		4
.L_5:
        /*0010*/ 	.word	index@($__internal_2_$__cuda_sm10x_tcgen05_guardrail_trap_unallocated_columns_being_dealloced)
        /*0014*/ 	.word	0x00000008


	//----- nvinfo : EIATTR_FRAME_SIZE
	.align		4
.L_6:
        /*0018*/ 	.byte	0x04, 0x11
        /*001a*/ 	.short	(.L_8 - .L_7)
	.align		4
.L_7:
        /*001c*/ 	.word	index@($__internal_1_$__cuda_sm10x_tcgen05_guardrail_trap_phase_invalid_during_alloc)
        /*0020*/ 	.word	0x00000008


	//----- nvinfo : EIATTR_FRAME_SIZE
	.align		4
.L_8:
        /*0024*/ 	.byte	0x04, 0x11
        /*0026*/ 	.short	(.L_10 - .L_9)
	.align		4
.L_9:
        /*0028*/ 	.word	index@($__internal_0_$__cuda_sm10x_tcgen05_guardrail_trap_col_being_dealloced_not_returned_by_alloc)
        /*002c*/ 	.word	0x00000008


	//----- nvinfo : EIATTR_FRAME_SIZE
	.align		4
.L_10:
        /*0030*/ 	.byte	0x04, 0x11
        /*0032*/ 	.short	(.L_12 - .L_11)
	.align		4
.L_11:
        /*0034*/ 	.word	index@(matmul_kernel)
        /*0038*/ 	.word	0x00000008


	//----- nvinfo : EIATTR_MIN_STACK_SIZE
	.align		4
.L_12:
        /*003c*/ 	.byte	0x04, 0x12
        /*003e*/ 	.short	(.L_14 - .L_13)
	.align		4
.L_13:
        /*0040*/ 	.word	index@(matmul_kernel)
        /*0044*/ 	.word	0x00000008
.L_14:


//--------------------- .nv.info.matmul_kernel    --------------------------
	.section	.nv.info.matmul_kernel,"",@"SHT_CUDA_INFO"
	.sectionflags	@""
	.align	4


	//----- nvinfo : EIATTR_CUDA_API_VERSION
	.align		4
        /*0000*/ 	.byte	0x04, 0x37
        /*0002*/ 	.short	(.L_16 - .L_15)
.L_15:
        /*0004*/ 	.word	0x00000081


	//----- nvinfo : EIATTR_KPARAM_INFO
	.align		4
.L_16:
        /*0008*/ 	.byte	0x04, 0x17
        /*000a*/ 	.short	(.L_18 - .L_17)
.L_17:
        /*000c*/ 	.word	0x00000000
        /*0010*/ 	.short	0x000d
        /*0012*/ 	.short	0x0048
        /*0014*/ 	.byte	0x00, 0xf4, 0x21, 0x00


	//----- nvinfo : EIATTR_KPARAM_INFO
	.align		4
.L_18:
        /*0018*/ 	.byte	0x04, 0x17
        /*001a*/ 	.short	(.L_20 - .L_19)
.L_19:
        /*001c*/ 	.word	0x00000000
        /*0020*/ 	.short	0x000c
        /*0022*/ 	.short	0x0040
        /*0024*/ 	.byte	0x00, 0xf4, 0x21, 0x00


	//----- nvinfo : EIATTR_KPARAM_INFO
	.align		4
.L_20:
        /*0028*/ 	.byte	0x04, 0x17
        /*002a*/ 	.short	(.L_22 - .L_21)
.L_21:
        /*002c*/ 	.word	0x00000000
        /*0030*/ 	.short	0x000b
        /*0032*/ 	.short	0x0038
        /*0034*/ 	.byte	0x00, 0xf0, 0x11, 0x00


	//----- nvinfo : EIATTR_KPARAM_INFO
	.align		4
.L_22:
        /*0038*/ 	.byte	0x04, 0x17
        /*003a*/ 	.short	(.L_24 - .L_23)
.L_23:
        /*003c*/ 	.word	0x00000000
        /*0040*/ 	.short	0x000a
        /*0042*/ 	.short	0x0034
        /*0044*/ 	.byte	0x00, 0xf0, 0x11, 0x00


	//----- nvinfo : EIATTR_KPARAM_INFO
	.align		4
.L_24:
        /*0048*/ 	.byte	0x04, 0x17
        /*004a*/ 	.short	(.L_26 - .L_25)
.L_25:
        /*004c*/ 	.word	0x00000000
        /*0050*/ 	.short	0x0009
        /*0052*/ 	.short	0x0030
        /*0054*/ 	.byte	0x00, 0xf0, 0x11, 0x00


	//----- nvinfo : EIATTR_KPARAM_INFO
	.align		4
.L_26:
        /*0058*/ 	.byte	0x04, 0x17
        /*005a*/ 	.short	(.L_28 - .L_27)
.L_27:
        /*005c*/ 	.word	0x00000000
        /*0060*/ 	.short	0x0008
        /*0062*/ 	.short	0x002c
        /*0064*/ 	.byte	0x00, 0xf0, 0x11, 0x00


	//----- nvinfo : EIATTR_KPARAM_INFO
	.align		4
.L_28:
        /*0068*/ 	.byte	0x04, 0x17
        /*006a*/ 	.short	(.L_30 - .L_29)
.L_29:
        /*006c*/ 	.word	0x00000000
        /*0070*/ 	.short	0x0007
        /*0072*/ 	.short	0x0028
        /*0074*/ 	.byte	0x00, 0xf0, 0x11, 0x00


	//----- nvinfo : EIATTR_KPARAM_INFO
	.align		4
.L_30:
        /*0078*/ 	.byte	0x04, 0x17
        /*007a*/ 	.short	(.L_32 - .L_31)
.L_31:
        /*007c*/ 	.word	0x00000000
        /*0080*/ 	.short	0x0006
        /*0082*/ 	.short	0x0024
        /*0084*/ 	.byte	0x00, 0xf0, 0x11, 0x00


	//----- nvinfo : EIATTR_KPARAM_INFO
	.align		4
.L_32:
        /*0088*/ 	.byte	0x04, 0x17
        /*008a*/ 	.short	(.L_34 - .L_33)
.L_33:
        /*008c*/ 	.word	0x00000000
        /*0090*/ 	.short	0x0005
        /*0092*/ 	.short	0x0020
        /*0094*/ 	.byte	0x00, 0xf0, 0x11, 0x00


	//----- nvinfo : EIATTR_KPARAM_INFO
	.align		4
.L_34:
        /*0098*/ 	.byte	0x04, 0x17
        /*009a*/ 	.short	(.L_36 - .L_35)
.L_35:
        /*009c*/ 	.word	0x00000000
        /*00a0*/ 	.short	0x0004
        /*00a2*/ 	.short	0x001c
        /*00a4*/ 	.byte	0x00, 0xf0, 0x11, 0x00


	//----- nvinfo : EIATTR_KPARAM_INFO
	.align		4
.L_36:
        /*00a8*/ 	.byte	0x04, 0x17
        /*00aa*/ 	.short	(.L_38 - .L_37)
.L_37:
        /*00ac*/ 	.word	0x00000000
        /*00b0*/ 	.short	0x0003
        /*00b2*/ 	.short	0x0018
        /*00b4*/ 	.byte	0x00, 0xf0, 0x11, 0x00


	//----- nvinfo : EIATTR_KPARAM_INFO
	.align		4
.L_38:
        /*00b8*/ 	.byte	0x04, 0x17
        /*00ba*/ 	.short	(.L_40 - .L_39)
.L_39:
        /*00bc*/ 	.word	0x00000000
        /*00c0*/ 	.short	0x0002
        /*00c2*/ 	.short	0x0010
        /*00c4*/ 	.byte	0x00, 0xf4, 0x21, 0x00


	//----- nvinfo : EIATTR_KPARAM_INFO
	.align		4
.L_40:
        /*00c8*/ 	.byte	0x04, 0x17
        /*00ca*/ 	.short	(.L_42 - .L_41)
.L_41:
        /*00cc*/ 	.word	0x00000000
        /*00d0*/ 	.short	0x0001
        /*00d2*/ 	.short	0x0008
        /*00d4*/ 	.byte	0x00, 0xf4, 0x21, 0x00


	//----- nvinfo : EIATTR_KPARAM_INFO
	.align		4
.L_42:
        /*00d8*/ 	.byte	0x04, 0x17
        /*00da*/ 	.short	(.L_44 - .L_43)
.L_43:
        /*00dc*/ 	.word	0x00000000
        /*00e0*/ 	.short	0x0000
        /*00e2*/ 	.short	0x0000
        /*00e4*/ 	.byte	0x00, 0xf4, 0x21, 0x00


	//----- nvinfo : EIATTR_AT_ENTRY_FRAGMENTS
	.align		4
.L_44:
        /*00e8*/ 	.byte	0x04, 0x4f
        /*00ea*/ 	.short	(.L_46 - .L_45)


	//   ....[0]....
.L_45:
        /*00ec*/ 	.word	0x00000004


	//----- nvinfo : EIATTR_RESERVED_SMEM_USED
	.align		4
.L_46:
        /*00f0*/ 	.byte	0x01, 0x41
	.zero		2


	//----- nvinfo : EIATTR_SPARSE_MMA_MASK
	.align		4
        /*00f4*/ 	.byte	0x03, 0x50
        /*00f6*/ 	.short	0x0000


	//----- nvinfo : EIATTR_TCGEN05_1CTA_USED
	.align		4
        /*00f8*/ 	.byte	0x01, 0x51
	.zero		2


	//----- nvinfo : EIATTR_MAXREG_COUNT
	.align		4
        /*00fc*/ 	.byte	0x03, 0x1b
        /*00fe*/ 	.short	0x00ff


	//----- nvinfo : EIATTR_NUM_BARRIERS
	.align		4
        /*0100*/ 	.byte	0x02, 0x4c
        /*0102*/ 	.byte	0x01
	.zero		1


	//----- nvinfo : EIATTR_ANNOTATIONS
	.align		4
        /*0104*/ 	.byte	0x04, 0x55
        /*0106*/ 	.short	(.L_48 - .L_47)


	//   ....[0]....
.L_47:
        /*0108*/ 	.word	0x00000001
        /*010c*/ 	.byte	0x80, 0x0c, 0x00, 0x00, 0x01, 0x00, 0x00, 0x00, 0x80, 0x34, 0x00, 0x00, 0x01, 0x00, 0x00, 0x00
        /*011c*/ 	.byte	0x30, 0x87, 0x00, 0x00, 0x01, 0x00, 0x00, 0x00, 0x80, 0xb8, 0x00, 0x00


	//----- nvinfo : EIATTR_INT_WARP_WIDE_INSTR_OFFSETS
	.align		4
.L_48:
        /*0128*/ 	.byte	0x04, 0x31
        /*012a*/ 	.short	(.L_50 - .L_49)


	//   ....[0]....
.L_49:
        /*012c*/ 	.word	0x000042a0


	//   ....[1]....
        /*0130*/ 	.word	0x000042c0


	//   ....[2]....
        /*0134*/ 	.word	0x000043f0


	//   ....[3]....
        /*0138*/ 	.word	0x000100f0


	//   ....[4]....
        /*013c*/ 	.word	0x00010140


	//----- nvinfo : EIATTR_COOP_GROUP_MASK_REGIDS
	.align		4
.L_50:
        /*0140*/ 	.byte	0x04, 0x29
        /*0142*/ 	.short	(.L_52 - .L_51)


	//   ....[0]....
.L_51:
        /*0144*/ 	.word	0xffffffff


	//   ....[1]....
        /*0148*/ 	.word	0xffffffff


	//   ....[2]....
        /*014c*/ 	.word	0xffffffff


	//   ....[3]....
        /*0150*/ 	.word	0xffffffff


	//----- nvinfo : EIATTR_COOP_GROUP_INSTR_OFFSETS
	.align		4
.L_52:
        /*0154*/ 	.byte	0x04, 0x28
        /*0156*/ 	.short	(.L_54 - .L_53)


	//   ....[0]....
.L_53:
        /*0158*/ 	.word	0x00000070


	//   ....[1]....
        /*015c*/ 	.word	0x00000330


	//   ....[2]....
        /*0160*/ 	.word	0x0000ff80


	//   ....[3]....
        /*0164*/ 	.word	0x000101f0


	//----- nvinfo : EIATTR_VRC_CTA_INIT_COUNT
	.align		4
.L_54:
        /*0168*/ 	.byte	0x02, 0x4a
        /*016a*/ 	.byte	0x80
	.zero		1


	//----- nvinfo : EIATTR_MBARRIER_INSTR_OFFSETS
	.align		4
        /*016c*/ 	.byte	0x04, 0x39
        /*016e*/ 	.short	(.L_56 - .L_55)


	//   ....[0]....
.L_55:
        /*0170*/ 	.word	0x00004520
        /*0174*/ 	.word	0x000000ff
        /*0178*/ 	.word	0x00000000
        /*017c*/ 	.short	0x0100
        /*017e*/ 	.byte	0x0c
	.zero		1


	//   ....[1]....
        /*0180*/ 	.word	0x00004650
        /*0184*/ 	.word	0x000000ff
        /*0188*/ 	.word	0x0001e008
        /*018c*/ 	.short	0x0100
        /*018e*/ 	.byte	0x0a
	.zero		1


	//   ....[2]....
        /*0190*/ 	.word	0x0000a030
        /*0194*/ 	.word	0x000000ff
        /*0198*/ 	.word	0x00000000
        /*019c*/ 	.short	0x010a
        /*019e*/ 	.byte	0x15
	.zero		1


	//   ....[3]....
        /*01a0*/ 	.word	0x0000bb00
        /*01a4*/ 	.word	0x000000ff
        /*01a8*/ 	.word	0x00000000
        /*01ac*/ 	.short	0x010a
        /*01ae*/ 	.byte	0x0c
	.zero		1


	//   ....[4]....
        /*01b0*/ 	.word	0x0000bca0
        /*01b4*/ 	.word	0x000000ff
        /*01b8*/ 	.word	0x0001e000
        /*01bc*/ 	.short	0x0108
        /*01be*/ 	.byte	0x0a
	.zero		1


	//   ....[5]....
        /*01c0*/ 	.word	0x0000bd30
        /*01c4*/ 	.word	0x000000ff
        /*01c8*/ 	.word	0x0001e008
        /*01cc*/ 	.short	0x0108
        /*01ce*/ 	.byte	0x0a
	.zero		1


	//   ....[6]....
        /*01d0*/ 	.word	0x00010210
        /*01d4*/ 	.word	0x000000ff
        /*01d8*/ 	.word	0x00000000
        /*01dc*/ 	.short	0x010a
        /*01de*/ 	.byte	0x15
	.zero		1


	//   ....[7]....
        /*01e0*/ 	.word	0x00010240
        /*01e4*/ 	.word	0x000000ff
        /*01e8*/ 	.word	0x00000000
        /*01ec*/ 	.short	0x010a
        /*01ee*/ 	.byte	0x0c
	.zero		1


	//----- nvinfo : EIATTR_NUM_MBARRIERS
	.align		4
.L_56:
        /*01f0*/ 	.byte	0x03, 0x38
        /*01f2*/ 	.short	0x0002


	//----- nvinfo : EIATTR_EXIT_INSTR_OFFSETS
	.align		4
        /*01f4*/ 	.byte	0x04, 0x1c
        /*01f6*/ 	.short	(.L_58 - .L_57)


	//   ....[0]....
.L_57:
        /*01f8*/ 	.word	0x00010200


	//----- nvinfo : EIATTR_REQNTID
	.align		4
.L_58:
        /*01fc*/ 	.byte	0x04, 0x10
        /*01fe*/ 	.short	(.L_60 - .L_59)
.L_59:
        /*0200*/ 	.word	0x00000080
        /*0204*/ 	.word	0x00000001
        /*0208*/ 	.word	0x00000001


	//----- nvinfo : EIATTR_CRS_STACK_SIZE
	.align		4
.L_60:
        /*020c*/ 	.byte	0x04, 0x1e
        /*020e*/ 	.short	(.L_62 - .L_61)
.L_61:
        /*0210*/ 	.word	0x00000000


	//----- nvinfo : EIATTR_CBANK_PARAM_SIZE
	.align		4
.L_62:
        /*0214*/ 	.byte	0x03, 0x19
        /*0216*/ 	.short	0x0050


	//----- nvinfo : EIATTR_PARAM_CBANK
	.align		4
        /*0218*/ 	.byte	0x04, 0x0a
        /*021a*/ 	.short	(.L_64 - .L_63)
	.align		4
.L_63:
        /*021c*/ 	.word	index@(.nv.constant0.matmul_kernel)
        /*0220*/ 	.short	0x0380
        /*0222*/ 	.short	0x0050


	//----- nvinfo : EIATTR_SW_WAR
	.align		4
.L_64:
        /*0224*/ 	.byte	0x04, 0x36
        /*0226*/ 	.short	(.L_66 - .L_65)
.L_65:
        /*0228*/ 	.word	0x00000008
.L_66:


//--------------------- .nv.compat                --------------------------
	.section	.nv.compat,"",@"SHT_CUDA_COMPAT_INFO"
	.align	4
        /*0000*/ 	.byte	0x02, 0x02, 0x02, 0x00, 0x02, 0x05, 0x05, 0x00, 0x02, 0x03, 0x00, 0x00, 0x02, 0x06, 0x01, 0x00


//--------------------- .nv.callgraph             --------------------------
	.section	.nv.callgraph,"",@"SHT_CUDA_CALLGRAPH"
	.align	4
	.sectionentsize	8
	.align		4
        /*0000*/ 	.word	0x00000000
	.align		4
        /*0004*/ 	.word	0xffffffff
	.align		4
        /*0008*/ 	.word	0x00000000
	.align		4
        /*000c*/ 	.word	0xfffffffe
	.align		4
        /*0010*/ 	.word	0x00000000
	.align		4
        /*0014*/ 	.word	0xfffffffd
	.align		4
        /*0018*/ 	.word	0x00000000
	.align		4
        /*001c*/ 	.word	0xfffffffc


//--------------------- .text.matmul_kernel       --------------------------
	.section	.text.matmul_kernel,"ax",@progbits
	.align	128
        .global         matmul_kernel
        .type           matmul_kernel,@function
        .size           matmul_kernel,(.L_x_20 - matmul_kernel)
        .other          matmul_kernel,@"STO_CUDA_ENTRY STV_DEFAULT"
matmul_kernel:
.text.matmul_kernel:
[----:B------:R-:W1:Y:S01]  /*0000*/  LDC R1, c[0x0][0x37c] ;  /* 0x0000df00ff017b82 */ /* 0x000e620000000800 */
[----:B------:R-:W2:Y:S01]  /*0010*/  S2R R0, SR_TID.X ;  /* 0x0000000000007919 */ /* 0x000ea20000002100 */
[----:B-1----:R-:W-:Y:S01]  /*0020*/  VIADD R1, R1, 0xfffffff8 ;  /* 0xfffffff801017836 */ /* 0x002fe20000000000 */
[----:B--2---:R-:W-:-:S13]  /*0030*/  ISETP.GE.U32.AND P0, PT, R0, 0x20, PT ;  /* 0x000000200000780c */ /* 0x004fda0003f06070 */
[----:B------:R-:W-:Y:S02]  /*0040*/  VOTEU.ANY UP0, P0 ;  /* 0x0000000000ff7886 */ /* 0x000fe40000000100 */
[----:B------:R-:W-:Y:S05]  /*0050*/  BRA.U UP0, `(.L_x_0) ;  /* 0x0000000100b87547 */ /* 0x000fea000b800000 */
[----:B------:R-:W1:Y:S01]  /*0060*/  S2UR UR6, SR_CgaCtaId ;  /* 0x00000000000679c3 */ /* 0x000e620000008800 */
[----:B------:R-:W-:Y:S01]  /*0070*/  NOP ;  /* 0x0000000000007918 */ /* 0x000fe20000000000 */
[----:B------:R-:W-:Y:S02]  /*0080*/  UMOV UR4, 0x40 ;  /* 0x0000004000047882 */ /* 0x000fe40000000000 */
[----:B-1----:R-:W-:-:S09]  /*0090*/  ULEA UR4, UR6, UR4, 0x18 ;  /* 0x0000000406047291 */ /* 0x002fd2000f8ec0ff */
[----:B------:R-:W1:Y:S01]  /*00a0*/  LDS.U8 R0, [UR4] ;  /* 0x00000004ff007984 */ /* 0x000e620008000000 */
[----:B------:R-:W-:Y:S02]  /*00b0*/  UMOV UR4, 0x400 ;  /* 0x0000040000047882 */ /* 0x000fe40000000000 */
[----:B------:R-:W-:Y:S01]  /*00c0*/  ULEA UR4, UR6, UR4, 0x18 ;  /* 0x0000000406047291 */ /* 0x000fe2000f8ec0ff */
[----:B-1----:R-:W-:-:S13]  /*00d0*/  ISETP.NE.AND P0, PT, R0, RZ, PT ;  /* 0x000000ff0000720c */ /* 0x002fda0003f05270 */
[----:B------:R-:W-:Y:S05]  /*00e0*/  @P0 BRA `(.L_x_1) ;  /* 0x00000000007c0947 */ /* 0x000fea0003800000 */
[----:B------:R-:W-:-:S13]  /*00f0*/  ELECT P0, URZ, PT ;  /* 0x0000000000ff782f */ /* 0x000fda0003800000 */
[----:B------:R-:W-:Y:S05]  /*0100*/  @!P0 BRA `(.L_x_2) ;  /* 0x0000000000848947 */ /* 0x000fea0003800000 */
[----:B------:R-:W-:Y:S01]  /*0110*/  UMOV UR5, 0x8 ;  /* 0x0000000800057882 */ /* 0x000fe20000000000 */
[----:B------:R-:W-:Y:S02]  /*0120*/  IMAD.MOV.U32 R4, RZ, RZ, 0x1 ;  /* 0x00000001ff047424 */ /* 0x000fe400078e00ff */
[----:B------:R-:W-:Y:S02]  /*0130*/  IMAD.MOV.U32 R5, RZ, RZ, 0xff ;  /* 0x000000ffff057424 */ /* 0x000fe400078e00ff */
[----:B------:R-:W-:Y:S04]  /*0140*/  DEPBAR.LE SB1, 0x36 ;  /* 0x00009d800000791a */ /* 0x000fe80000000000 */
[----:B------:R-:W1:Y:S02]  /*0150*/  UTCATOMSWS.FIND_AND_SET.ALIGN UP1, UR5, UR5 ;  /* 0x00000005000575e3 */ /* 0x000e640008020800 */
[----:B-1----:R-:W-:-:S04]  /*0160*/  PLOP3.LUT P0, PT, PT, PT, UP1, 0x80, 0x8 ;  /* 0x000000000008781c */ /* 0x002fc80003f0f018 */
[----:B------:R-:W-:-:S04]  /*0170*/  SEL R0, RZ, 0xffffffff, !P0 ;  /* 0xffffffffff007807 */ /* 0x000fc80004000000 */
[----:B------:R-:W-:Y:S01]  /*0180*/  ISETP.NE.AND P0, PT, R0, RZ, PT ;  /* 0x000000ff0000720c */ /* 0x000fe20003f05270 */
[----:B------:R-:W-:-:S12]  /*0190*/  IMAD.U32 R0, RZ, RZ, UR5 ;  /* 0x00000005ff007e24 */ /* 0x000fd8000f8e00ff */
[----:B------:R-:W-:Y:S05]  /*01a0*/  @P0 BRA `(.L_x_3) ;  /* 0x0000000000240947 */ /* 0x000fea0003800000 */
.L_x_4:
[----:B------:R-:W-:Y:S05]  /*01b0*/  NANOSLEEP 0x64 ;  /* 0x000000640000795d */ /* 0x000fea0003800000 */
[----:B------:R-:W-:-:S05]  /*01c0*/  UMOV UR5, 0x8 ;  /* 0x0000000800057882 */ /* 0x000fca0000000000 */
[----:B------:R-:W-:Y:S04]  /*01d0*/  DEPBAR.LE SB1, 0x36 ;  /* 0x00009d800000791a */ /* 0x000fe80000000000 */
[----:B------:R-:W1:Y:S02]  /*01e0*/  UTCATOMSWS.FIND_AND_SET.ALIGN UP1, UR5, UR5 ;  /* 0x00000005000575e3 */ /* 0x000e640008020800 */
[----:B-1----:R-:W-:-:S04]  /*01f0*/  PLOP3.LUT P0, PT, PT, PT, UP1, 0x80, 0x8 ;  /* 0x000000000008781c */ /* 0x002fc80003f0f018 */
[----:B------:R-:W-:-:S04]  /*0200*/  SEL R0, RZ, 0xffffffff, !P0 ;  /* 0xffffffffff007807 */ /* 0x000fc80004000000 */
[----:B------:R-:W-:Y:S01]  /*0210*/  ISETP.NE.AND P0, PT, R0, RZ, PT ;  /* 0x000000ff0000720c */ /* 0x000fe20003f05270 */
[----:B------:R-:W-:-:S12]  /*0220*/  IMAD.U32 R0, RZ, RZ, UR5 ;  /* 0x00000005ff007e24 */ /* 0x000fd8000f8e00ff */
[----:B------:R-:W-:Y:S05]  /*0230*/  @!P0 BRA `(.L_x_4) ;  /* 0xfffffffc00dc8947 */ /* 0x000fea000383ffff */
.L_x_3:
[C---:B------:R-:W-:Y:S01]  /*0240*/  VIADD R3, R0.reuse, 0x10 ;  /* 0x0000001000037836 */ /* 0x040fe20000000000 */
[----:B------:R-:W-:Y:S01]  /*0250*/  UMOV UR5, 0x50 ;  /* 0x0000005000057882 */ /* 0x000fe20000000000 */
[----:B------:R-:W-:Y:S01]  /*0260*/  SHF.L.U32 R2, R5, R0, RZ ;  /* 0x0000000005027219 */ /* 0x000fe200000006ff */
[----:B------:R-:W-:Y:S01]  /*0270*/  ULEA UR5, UR6, UR5, 0x18 ;  /* 0x0000000506057291 */ /* 0x000fe2000f8ec0ff */
[----:B------:R-:W-:Y:S01]  /*0280*/  IMAD.SHL.U32 R0, R0, 0x20, RZ ;  /* 0x0000002000007824 */ /* 0x000fe200078e00ff */
[----:B------:R-:W-:-:S04]  /*0290*/  SHF.L.U32 R3, R4, R3, RZ ;  /* 0x0000000304037219 */ /* 0x000fc800000006ff */
[----:B------:R-:W-:-:S05]  /*02a0*/  LOP3.LUT R2, R3, R2, RZ, 0xfc, !PT ;  /* 0x0000000203027212 */ /* 0x000fca00078efcff */
[----:B------:R1:W-:Y:S04]  /*02b0*/  ATOMS.OR RZ, [UR5], R2 ;  /* 0x00000002ffff798c */ /* 0x0003e8000b000005 */
[----:B------:R1:W-:Y:S01]  /*02c0*/  STS [UR4], R0 ;  /* 0x00000000ff007988 */ /* 0x0003e20008000804 */
[----:B------:R-:W-:Y:S05]  /*02d0*/  BRA `(.L_x_2) ;  /* 0x0000000000107947 */ /* 0x000fea0003800000 */
.L_x_1:
[----:B------:R-:W-:Y:S01]  /*02e0*/  IMAD.MOV.U32 R0, RZ, RZ, -0x1 ;  /* 0xffffffffff007424 */ /* 0x000fe200078e00ff */
[----:B------:R-:W-:-:S04]  /*02f0*/  MOV R2, 0x320 ;  /* 0x0000032000027802 */ /* 0x000fc80000000f00 */
[----:B------:R1:W-:Y:S03]  /*0300*/  STS [UR4], R0 ;  /* 0x00000000ff007988 */ /* 0x0003e60008000804 */
[----:B-1----:R-:W-:Y:S05]  /*0310*/  CALL.REL.NOINC `($__internal_1_$__cuda_sm10x_tcgen05_guardrail_trap_phase_invalid_during_alloc) ;  /* 0x000000fc00e07944 */ /* 0x002fea0003c00000 */
.L_x_2:
[----:B------:R-:W-:Y:S05]  /*0320*/  WARPSYNC.ALL ;  /* 0x0000000000007948 */ /* 0x000fea0003800000 */
[----:B------:R-:W-:Y:S01]  /*0330*/  NOP ;  /* 0x0000000000007918 */ /* 0x000fe20000000000 */
.L_x_0:
[----:B------:R-:W2:Y:S01]  /*0340*/  LDC.64 R18, c[0x0][0x398] ;  /* 0x0000e600ff127b82 */ /* 0x000ea20000000a00 */
[----:B------:R-:W3:Y:S01]  /*0350*/  S2R R5, SR_CTAID.X ;  /* 0x0000000000057919 */ /* 0x000ee20000002500 */
[----:B------:R-:W4:Y:S01]  /*0360*/  LDCU UR13, c[0x0][0x3a0] ;  /* 0x00007400ff0d77ac */ /* 0x000f220008000800 */
[----:B------:R-:W5:Y:S01]  /*0370*/  S2R R147, SR_TID.X ;  /* 0x0000000000937919 */ /* 0x000f620000002100 */
[----:B------:R-:W1:Y:S04]  /*0380*/  LDCU.64 UR20, c[0x0][0x3a8] ;  /* 0x00007500ff1477ac */ /* 0x000e680008000a00 */
[----:B------:R-:W1:Y:S01]  /*0390*/  S2UR UR5, SR_CgaCtaId ;  /* 0x00000000000579c3 */ /* 0x000e620000008800 */
[----:B------:R-:W1:Y:S01]  /*03a0*/  LDCU.128 UR16, c[0x0][0x380] ;  /* 0x00007000ff1077ac */ /* 0x000e620008000c00 */
[----:B------:R-:W-:Y:S01]  /*03b0*/  UMOV UR10, 0x400 ;  /* 0x00000400000a7882 */ /* 0x000fe20000000000 */
[----:B------:R-:W1:Y:S01]  /*03c0*/  LDCU UR15, c[0x0][0x3b0] ;  /* 0x00007600ff0f77ac */ /* 0x000e620008000800 */
[----:B------:R-:W-:Y:S01]  /*03d0*/  UMOV UR7, 0x1 ;  /* 0x0000000100077882 */ /* 0x000fe20000000000 */
[----:B----4-:R-:W-:Y:S01]  /*03e0*/  UIADD3 UR8, UPT, UPT, UR13, 0x1f, URZ ;  /* 0x0000001f0d087890 */ /* 0x010fe2000fffe0ff */
[----:B------:R-:W4:Y:S01]  /*03f0*/  LDCU.64 UR22, c[0x0][0x358] ;  /* 0x00006b00ff1677ac */ /* 0x000f220008000a00 */
[----:B-12---:R-:W-:Y:S01]  /*0400*/  VIADD R0, R19, 0xff ;  /* 0x000000ff13007836 */ /* 0x006fe20000000000 */
[----:B------:R-:W-:Y:S01]  /*0410*/  IABS R11, R19 ;  /* 0x00000013000b7213 */ /* 0x000fe20000000000 */
[----:B------:R-:W-:Y:S01]  /*0420*/  UISETP.GT.AND UP1, UPT, UR8, 0x1f, UPT ;  /* 0x0000001f0800788c */ /* 0x000fe2000bf24270 */
[----:B------:R-:W-:Y:S01]  /*0430*/  ISETP.NE.AND P4, PT, R18, RZ, PT ;  /* 0x000000ff1200720c */ /* 0x000fe20003f85270 */
[----:B------:R-:W-:Y:S01]  /*0440*/  IMAD.U32 R146, RZ, RZ, UR20 ;  /* 0x00000014ff927e24 */ /* 0x000fe2000f8e00ff */
[----:B------:R-:W-:Y:S01]  /*0450*/  SHF.R.S32.HI R3, RZ, 0x1f, R0 ;  /* 0x0000001fff037819 */ /* 0x000fe20000011400 */
[----:B------:R-:W-:-:S02]  /*0460*/  USEL UR4, URZ, 0x4, !UP1 ;  /* 0x00000004ff047887 */ /* 0x000fc4000c800000 */
[----:B------:R-:W-:Y:S01]  /*0470*/  ULEA UR10, UR5, UR10, 0x18 ;  /* 0x0000000a050a7291 */ /* 0x000fe2000f8ec0ff */
[----:B------:R-:W-:Y:S02]  /*0480*/  LEA.HI R3, R3, R0, RZ, 0x8 ;  /* 0x0000000003037211 */ /* 0x000fe400078f40ff */
[----:B---3--:R-:W-:Y:S01]  /*0490*/  IABS R8, R5 ;  /* 0x0000000500087213 */ /* 0x008fe20000000000 */
[----:B------:R-:W-:Y:S01]  /*04a0*/  UIADD3 UR12, UPT, UPT, UR10, 0x1e000, URZ ;  /* 0x0001e0000a0c7890 */ /* 0x000fe2000fffe0ff */
[----:B------:R-:W-:Y:S01]  /*04b0*/  SHF.R.S32.HI R3, RZ, 0x8, R3 ;  /* 0x00000008ff037819 */ /* 0x000fe20000011403 */
[C---:B-----5:R-:W-:Y:S01]  /*04c0*/  IMAD.SHL.U32 R12, R147.reuse, 0x10, RZ ;  /* 0x00000010930c7824 */ /* 0x060fe200078e00ff */
[----:B------:R-:W-:-:S03]  /*04d0*/  LOP3.LUT R145, R147, 0x1f, RZ, 0xc0, !PT ;  /* 0x0000001f93917812 */ /* 0x000fc600078ec0ff */
[----:B------:R-:W-:-:S05]  /*04e0*/  IMAD.SHL.U32 R4, R3, 0x8, RZ ;  /* 0x0000000803047824 */ /* 0x000fca00078e00ff */
[-C--:B------:R-:W-:Y:S02]  /*04f0*/  IABS R7, R4.reuse ;  /* 0x0000000400077213 */ /* 0x080fe40000000000 */
[----:B------:R-:W-:Y:S02]  /*0500*/  IABS R10, R4 ;  /* 0x00000004000a7213 */ /* 0x000fe40000000000 */
[----:B------:R-:W1:Y:S08]  /*0510*/  I2F.RP R0, R7 ;  /* 0x0000000700007306 */ /* 0x000e700000209400 */
[----:B-1----:R-:W1:Y:S02]  /*0520*/  MUFU.RCP R0, R0 ;  /* 0x0000000000007308 */ /* 0x002e640000001000 */
[----:B-1----:R-:W-:-:S02]  /*0530*/  VIADD R2, R0, 0xffffffe ;  /* 0x0ffffffe00027836 */ /* 0x002fc40000000000 */
[----:B------:R-:W-:-:S04]  /*0540*/  IMAD.MOV R0, RZ, RZ, -R10 ;  /* 0x000000ffff007224 */ /* 0x000fc800078e0a0a */
[----:B------:R1:W2:Y:S02]  /*0550*/  F2I.FTZ.U32.TRUNC.NTZ R3, R2 ;  /* 0x0000000200037305 */ /* 0x0002a4000021f000 */
[----:B-1----:R-:W-:Y:S02]  /*0560*/  IMAD.MOV.U32 R2, RZ, RZ, RZ ;  /* 0x000000ffff027224 */ /* 0x002fe400078e00ff */
[----:B--2---:R-:W-:-:S04]  /*0570*/  IMAD.MOV R6, RZ, RZ, -R3 ;  /* 0x000000ffff067224 */ /* 0x004fc800078e0a03 */
[----:B------:R-:W-:Y:S02]  /*0580*/  IMAD R9, R6, R7, RZ ;  /* 0x0000000706097224 */ /* 0x000fe400078e02ff */
[----:B------:R-:W-:Y:S02]  /*0590*/  IMAD.MOV.U32 R6, RZ, RZ, R8 ;  /* 0x000000ffff067224 */ /* 0x000fe400078e0008 */
[----:B------:R-:W-:-:S06]  /*05a0*/  IMAD.HI.U32 R3, R3, R9, R2 ;  /* 0x0000000903037227 */ /* 0x000fcc00078e0002 */
[----:B------:R-:W-:-:S04]  /*05b0*/  IMAD.HI.U32 R3, R3, R6, RZ ;  /* 0x0000000603037227 */ /* 0x000fc800078e00ff */
[----:B------:R-:W-:Y:S01]  /*05c0*/  IMAD R0, R3, R0, R6 ;  /* 0x0000000003007224 */ /* 0x000fe200078e0206 */
[----:B------:R-:W-:Y:S04]  /*05d0*/  BAR.SYNC.DEFER_BLOCKING 0x0 ;  /* 0x0000000000007b1d */ /* 0x000fe80000010000 */
[----:B------:R-:W-:-:S13]  /*05e0*/  ISETP.GT.U32.AND P1, PT, R7, R0, PT ;  /* 0x000000000700720c */ /* 0x000fda0003f24070 */
[----:B------:R-:W-:Y:S02]  /*05f0*/  @!P1 IMAD.IADD R0, R0, 0x1, -R7 ;  /* 0x0000000100009824 */ /* 0x000fe400078e0a07 */
[----:B------:R-:W-:Y:S01]  /*0600*/  @!P1 VIADD R3, R3, 0x1 ;  /* 0x0000000103039836 */ /* 0x000fe20000000000 */
[----:B------:R-:W-:Y:S02]  /*0610*/  ISETP.NE.AND P1, PT, R4, RZ, PT ;  /* 0x000000ff0400720c */ /* 0x000fe40003f25270 */
[----:B------:R-:W-:Y:S02]  /*0620*/  ISETP.GE.U32.AND P0, PT, R0, R7, PT ;  /* 0x000000070000720c */ /* 0x000fe40003f06070 */
[----:B------:R-:W-:-:S04]  /*0630*/  LOP3.LUT R0, R5, R4, RZ, 0x3c, !PT ;  /* 0x0000000405007212 */ /* 0x000fc800078e3cff */
[----:B------:R-:W-:Y:S01]  /*0640*/  ISETP.GE.AND P2, PT, R0, RZ, PT ;  /* 0x000000ff0000720c */ /* 0x000fe20003f46270 */
[----:B------:R-:W-:-:S06]  /*0650*/  VIADD R0, R18, 0x3f ;  /* 0x0000003f12007836 */ /* 0x000fcc0000000000 */
[----:B------:R-:W-:-:S04]  /*0660*/  @P0 VIADD R3, R3, 0x1 ;  /* 0x0000000103030836 */ /* 0x000fc80000000000 */
[----:B------:R-:W-:Y:S01]  /*0670*/  IMAD.MOV.U32 R2, RZ, RZ, R3 ;  /* 0x000000ffff027224 */ /* 0x000fe200078e0003 */
[----:B------:R-:W-:-:S03]  /*0680*/  SHF.R.S32.HI R3, RZ, 0x1f, R0 ;  /* 0x0000001fff037819 */ /* 0x000fc60000011400 */
[----:B------:R-:W-:Y:S01]  /*0690*/  @!P2 IMAD.MOV R2, RZ, RZ, -R2 ;  /* 0x000000ffff02a224 */ /* 0x000fe200078e0a02 */
[----:B------:R-:W-:Y:S02]  /*06a0*/  @!P1 LOP3.LUT R2, RZ, R4, RZ, 0x33, !PT ;  /* 0x00000004ff029212 */ /* 0x000fe400078e33ff */
[----:B------:R-:W-:-:S03]  /*06b0*/  LEA.HI R3, R3, R0, RZ, 0x6 ;  /* 0x0000000003037211 */ /* 0x000fc600078f30ff */
[----:B------:R-:W-:Y:S02]  /*06c0*/  IMAD.SHL.U32 R22, R2, 0x8, RZ ;  /* 0x0000000802167824 */ /* 0x000fe400078e00ff */
[----:B------:R-:W-:-:S03]  /*06d0*/  IMAD.MOV R2, RZ, RZ, -R2 ;  /* 0x000000ffff027224 */ /* 0x000fc600078e0a02 */
[----:B------:R-:W-:Y:S01]  /*06e0*/  LEA.HI.SX32 R3, R3, -R22, 0x1a ;  /* 0x8000001603037211 */ /* 0x000fe200078fd2ff */
[----:B------:R-:W-:Y:S02]  /*06f0*/  IMAD R10, R4, R2, R5 ;  /* 0x00000002040a7224 */ /* 0x000fe400078e0205 */
[----:B------:R-:W-:Y:S01]  /*0700*/  IMAD.MOV.U32 R5, RZ, RZ, R11 ;  /* 0x000000ffff057224 */ /* 0x000fe200078e000b */
[----:B------:R-:W-:Y:S02]  /*0710*/  VIMNMX R27, PT, PT, R3, 0x8, PT ;  /* 0x00000008031b7848 */ /* 0x000fe40003fe0100 */
[----:B------:R-:W-:Y:S01]  /*0720*/  IABS R3, R18 ;  /* 0x0000001200037213 */ /* 0x000fe20000000000 */
[----:B------:R-:W-:Y:S01]  /*0730*/  I2F.RP R4, R5 ;  /* 0x0000000500047306 */ /* 0x000fe20000209400 */
[----:B------:R-:W-:-:S07]  /*0740*/  IABS R9, R27 ;  /* 0x0000001b00097213 */ /* 0x000fce0000000000 */
[----:B------:R-:W1:Y:S08]  /*0750*/  I2F.RP R0, R9 ;  /* 0x0000000900007306 */ /* 0x000e700000209400 */
[----:B------:R-:W2:Y:S08]  /*0760*/  I2F.RP R2, R3 ;  /* 0x0000000300027306 */ /* 0x000eb00000209400 */
[----:B-1----:R-:W1:Y:S08]  /*0770*/  MUFU.RCP R0, R0 ;  /* 0x0000000000007308 */ /* 0x002e700000001000 */
[----:B--2---:R-:W-:Y:S08]  /*0780*/  MUFU.RCP R2, R2 ;  /* 0x0000000200027308 */ /* 0x004ff00000001000 */
[----:B------:R-:W-:Y:S01]  /*0790*/  MUFU.RCP R4, R4 ;  /* 0x0000000400047308 */ /* 0x000fe20000001000 */
[----:B-1----:R-:W-:Y:S01]  /*07a0*/  VIADD R6, R0, 0xffffffe ;  /* 0x0ffffffe00067836 */ /* 0x002fe20000000000 */
[----:B------:R-:W-:-:S06]  /*07b0*/  IABS R0, R10 ;  /* 0x0000000a00007213 */ /* 0x000fcc0000000000 */
[----:B------:R1:W2:Y:S02]  /*07c0*/  F2I.FTZ.U32.TRUNC.NTZ R7, R6 ;  /* 0x0000000600077305 */ /* 0x0002a4000021f000 */
[----:B-1----:R-:W-:Y:S02]  /*07d0*/  IMAD.MOV.U32 R6, RZ, RZ, RZ ;  /* 0x000000ffff067224 */ /* 0x002fe400078e00ff */
[----:B--2---:R-:W-:-:S04]  /*07e0*/  IMAD.MOV R8, RZ, RZ, -R7 ;  /* 0x000000ffff087224 */ /* 0x004fc800078e0a07 */
[----:B------:R-:W-:Y:S01]  /*07f0*/  IMAD R11, R8, R9, RZ ;  /* 0x00000009080b7224 */ /* 0x000fe200078e02ff */
[----:B------:R-:W-:-:S03]  /*0800*/  IABS R8, R27 ;  /* 0x0000001b00087213 */ /* 0x000fc60000000000 */
[----:B------:R-:W-:Y:S01]  /*0810*/  IMAD.HI.U32 R6, R7, R11, R6 ;  /* 0x0000000b07067227 */ /* 0x000fe200078e0006 */
[----:B------:R-:W-:-:S03]  /*0820*/  LOP3.LUT R11, R147, 0x3f, RZ, 0xc0, !PT ;  /* 0x0000003f930b7812 */ /* 0x000fc600078ec0ff */
[----:B------:R-:W-:Y:S02]  /*0830*/  IMAD.MOV.U32 R7, RZ, RZ, R0 ;  /* 0x000000ffff077224 */ /* 0x000fe400078e0000 */
[----:B------:R-:W-:Y:S02]  /*0840*/  IMAD.MOV R0, RZ, RZ, -R8 ;  /* 0x000000ffff007224 */ /* 0x000fe400078e0a08 */
[----:B------:R-:W-:-:S04]  /*0850*/  IMAD.HI.U32 R6, R6, R7, RZ ;  /* 0x0000000706067227 */ /* 0x000fc800078e00ff */
[----:B------:R-:W-:Y:S02]  /*0860*/  IMAD R0, R6, R0, R7 ;  /* 0x0000000006007224 */ /* 0x000fe400078e0207 */
[----:B------:R-:W-:Y:S01]  /*0870*/  VIADD R7, R2, 0xffffffe ;  /* 0x0ffffffe02077836 */ /* 0x000fe20000000000 */
[--C-:B------:R-:W-:Y:S01]  /*0880*/  SHF.R.U32.HI R2, RZ, 0x5, R147.reuse ;  /* 0x00000005ff027819 */ /* 0x100fe20000011693 */
[----:B------:R-:W-:Y:S01]  /*0890*/  VIADD R8, R4, 0xffffffe ;  /* 0x0ffffffe04087836 */ /* 0x000fe20000000000 */
[----:B------:R-:W-:Y:S02]  /*08a0*/  ISETP.GT.U32.AND P1, PT, R9, R0, PT ;  /* 0x000000000900720c */ /* 0x000fe40003f24070 */
[----:B------:R-:W-:Y:S01]  /*08b0*/  R2UR UR14, R2 ;  /* 0x00000000020e72ca */ /* 0x000fe200000e0000 */
[----:B------:R-:W1:Y:S01]  /*08c0*/  F2I.FTZ.U32.TRUNC.NTZ R7, R7 ;  /* 0x0000000700077305 */ /* 0x000e62000021f000 */
[----:B------:R-:W-:Y:S02]  /*08d0*/  LOP3.LUT R2, R12, 0x70, RZ, 0xc0, !PT ;  /* 0x000000700c027812 */ /* 0x000fe400078ec0ff */
[----:B------:R-:W-:-:S03]  /*08e0*/  SHF.R.U32.HI R4, RZ, 0x5, R147 ;  /* 0x00000005ff047819 */ /* 0x000fc60000011693 */
[----:B------:R-:W-:-:S04]  /*08f0*/  IMAD R13, R11, 0x80, R2 ;  /* 0x000000800b0d7824 */ /* 0x000fc800078e0202 */
[----:B------:R-:W-:Y:S02]  /*0900*/  @!P1 IMAD.IADD R0, R0, 0x1, -R9 ;  /* 0x0000000100009824 */ /* 0x000fe400078e0a09 */
[----:B------:R-:W-:Y:S01]  /*0910*/  @!P1 VIADD R6, R6, 0x1 ;  /* 0x0000000106069836 */ /* 0x000fe20000000000 */
[----:B------:R-:W-:Y:S02]  /*0920*/  ISETP.NE.AND P1, PT, R27, RZ, PT ;  /* 0x000000ff1b00720c */ /* 0x000fe40003f25270 */
[----:B------:R-:W-:Y:S02]  /*0930*/  ISETP.GE.U32.AND P0, PT, R0, R9, PT ;  /* 0x000000090000720c */ /* 0x000fe40003f06070 */
[----:B------:R-:W-:Y:S02]  /*0940*/  LOP3.LUT R0, R10, R27, RZ, 0x3c, !PT ;  /* 0x0000001b0a007212 */ /* 0x000fe400078e3cff */
[----:B------:R-:W-:Y:S02]  /*0950*/  LOP3.LUT R9, R147, 0x60, RZ, 0xc0, !PT ;  /* 0x0000006093097812 */ /* 0x000fe400078ec0ff */
[----:B------:R-:W-:-:S02]  /*0960*/  ISETP.GE.AND P2, PT, R0, RZ, PT ;  /* 0x000000ff0000720c */ /* 0x000fc40003f46270 */
[----:B------:R-:W-:Y:S02]  /*0970*/  R2UR UR29, R9 ;  /* 0x00000000091d72ca */ /* 0x000fe400000e0000 */
[----:B------:R-:W2:Y:S01]  /*0980*/  F2I.FTZ.U32.TRUNC.NTZ R9, R8 ;  /* 0x0000000800097305 */ /* 0x000ea2000021f000 */
[----:B------:R-:W-:Y:S02]  /*0990*/  LOP3.LUT R0, R147, 0x40, RZ, 0xc0, !PT ;  /* 0x0000004093007812 */ /* 0x000fe400078ec0ff */
[----:B------:R-:W-:Y:S02]  /*09a0*/  @P0 VIADD R6, R6, 0x1 ;  /* 0x0000000106060836 */ /* 0x000fe40000000000 */
[----:B------:R-:W-:Y:S02]  /*09b0*/  LEA.HI R0, R0, R13, RZ, 0x1c ;  /* 0x0000000d00007211 */ /* 0x000fe400078fe0ff */
[----:B------:R-:W-:Y:S01]  /*09c0*/  IMAD.MOV.U32 R12, RZ, RZ, R6 ;  /* 0x000000ffff0c7224 */ /* 0x000fe200078e0006 */
[----:B------:R-:W-:Y:S01]  /*09d0*/  SGXT.U32 R13, R4, 0x2 ;  /* 0x00000002040d781a */ /* 0x000fe20000000000 */
[----:B-1----:R-:W-:-:S02]  /*09e0*/  IMAD.MOV R6, RZ, RZ, -R7 ;  /* 0x000000ffff067224 */ /* 0x002fc400078e0a07 */
[----:B------:R-:W-:Y:S01]  /*09f0*/  @!P2 IMAD.MOV R12, RZ, RZ, -R12 ;  /* 0x000000ffff0ca224 */ /* 0x000fe200078e0a0c */
[----:B------:R-:W-:Y:S01]  /*0a00*/  @!P1 LOP3.LUT R12, RZ, R27, RZ, 0x33, !PT ;  /* 0x0000001bff0c9212 */ /* 0x000fe200078e33ff */
[----:B------:R-:W-:Y:S02]  /*0a10*/  IMAD.MOV.U32 R2, RZ, RZ, R6 ;  /* 0x000000ffff027224 */ /* 0x000fe400078e0006 */
[----:B------:R-:W-:Y:S02]  /*0a20*/  IMAD.MOV.U32 R6, RZ, RZ, RZ ;  /* 0x000000ffff067224 */ /* 0x000fe400078e00ff */
[----:B------:R-:W-:Y:S02]  /*0a30*/  IMAD R15, R2, R3, RZ ;  /* 0x00000003020f7224 */ /* 0x000fe400078e02ff */
[----:B------:R-:W-:Y:S02]  /*0a40*/  IMAD.SHL.U32 R2, R12, 0x100, RZ ;  /* 0x000001000c027824 */ /* 0x000fe400078e00ff */
[----:B--2---:R-:W-:-:S02]  /*0a50*/  IMAD.MOV R8, RZ, RZ, -R9 ;  /* 0x000000ffff087224 */ /* 0x004fc400078e0a09 */
[----:B------:R-:W-:Y:S01]  /*0a60*/  IMAD.HI.U32 R7, R7, R15, R6 ;  /* 0x0000000f07077227 */ /* 0x000fe200078e0006 */
[----:B------:R-:W-:-:S03]  /*0a70*/  LOP3.LUT R6, R2, R13, RZ, 0xfc, !PT ;  /* 0x0000000d02067212 */ /* 0x000fc600078efcff */
[----:B------:R-:W-:Y:S01]  /*0a80*/  IMAD R17, R8, R5, RZ ;  /* 0x0000000508117224 */ /* 0x000fe200078e02ff */
[C---:B------:R-:W-:Y:S01]  /*0a90*/  LOP3.LUT R25, R6.reuse, 0x4, RZ, 0xfc, !PT ;  /* 0x0000000406197812 */ /* 0x040fe200078efcff */
[----:B------:R-:W-:Y:S01]  /*0aa0*/  IMAD.MOV.U32 R8, RZ, RZ, RZ ;  /* 0x000000ffff087224 */ /* 0x000fe200078e00ff */
[C---:B------:R-:W-:Y:S02]  /*0ab0*/  LOP3.LUT R21, R6.reuse, 0x8, RZ, 0xfc, !PT ;  /* 0x0000000806157812 */ /* 0x040fe400078efcff */
[----:B------:R-:W-:Y:S01]  /*0ac0*/  IABS R15, R25 ;  /* 0x00000019000f7213 */ /* 0x000fe20000000000 */
[----:B------:R-:W-:Y:S01]  /*0ad0*/  IMAD.HI.U32 R4, R9, R17, R8 ;  /* 0x0000001109047227 */ /* 0x000fe200078e0008 */
[----:B------:R-:W-:Y:S02]  /*0ae0*/  IABS R16, R21 ;  /* 0x0000001500107213 */ /* 0x000fe40000000000 */
[C---:B------:R-:W-:Y:S01]  /*0af0*/  LOP3.LUT R37, R6.reuse, 0x34, RZ, 0xfc, !PT ;  /* 0x0000003406257812 */ /* 0x040fe200078efcff */
[----:B------:R-:W-:Y:S01]  /*0b00*/  IMAD.MOV R8, RZ, RZ, -R12 ;  /* 0x000000ffff087224 */ /* 0x000fe200078e0a0c */
[----:B------:R-:W-:Y:S01]  /*0b10*/  LOP3.LUT R23, R6, 0xc, RZ, 0xfc, !PT ;  /* 0x0000000c06177812 */ /* 0x000fe200078efcff */
[----:B------:R-:W-:Y:S01]  /*0b20*/  IMAD.HI.U32 R12, R4, R16, RZ ;  /* 0x00000010040c7227 */ /* 0x000fe200078e00ff */
[----:B------:R-:W-:-:S02]  /*0b30*/  IABS R38, R37 ;  /* 0x0000002500267213 */ /* 0x000fc40000000000 */
[----:B------:R-:W-:Y:S01]  /*0b40*/  IABS R14, R6 ;  /* 0x00000006000e7213 */ /* 0x000fe20000000000 */
[----:B------:R-:W-:Y:S01]  /*0b50*/  IMAD R8, R27, R8, R10 ;  /* 0x000000081b087224 */ /* 0x000fe200078e020a */
[----:B------:R-:W-:Y:S01]  /*0b60*/  LOP3.LUT R27, R6, 0x20, RZ, 0xfc, !PT ;  /* 0x00000020061b7812 */ /* 0x000fe200078efcff */
[----:B------:R-:W-:Y:S01]  /*0b70*/  IMAD.HI.U32 R10, R4, R15, RZ ;  /* 0x0000000f040a7227 */ /* 0x000fe200078e00ff */
[----:B------:R-:W-:Y:S02]  /*0b80*/  IABS R20, R23 ;  /* 0x0000001700147213 */ /* 0x000fe40000000000 */
[----:B------:R-:W-:Y:S01]  /*0b90*/  IABS R28, R27 ;  /* 0x0000001b001c7213 */ /* 0x000fe20000000000 */
[----:B------:R-:W-:Y:S01]  /*0ba0*/  IMAD.IADD R8, R22, 0x1, R8 ;  /* 0x0000000116087824 */ /* 0x000fe200078e0208 */
[C---:B------:R-:W-:Y:S01]  /*0bb0*/  LOP3.LUT R49, R6.reuse, 0x48, RZ, 0xfc, !PT ;  /* 0x0000004806317812 */ /* 0x040fe200078efcff */
[----:B------:R-:W-:Y:S01]  /*0bc0*/  IMAD.MOV R10, RZ, RZ, -R10 ;  /* 0x000000ffff0a7224 */ /* 0x000fe200078e0a0a */
[----:B------:R-:W-:Y:S01]  /*0bd0*/  LOP3.LUT R29, R6, 0x1c, RZ, 0xfc, !PT ;  /* 0x0000001c061d7812 */ /* 0x000fe200078efcff */
[----:B------:R-:W-:Y:S01]  /*0be0*/  IMAD.MOV R17, RZ, RZ, -R12 ;  /* 0x000000ffff117224 */ /* 0x000fe200078e0a0c */
[----:B------:R-:W-:Y:S01]  /*0bf0*/  IABS R50, R49 ;  /* 0x0000003100327213 */ /* 0x000fe20000000000 */
[----:B------:R-:W-:Y:S01]  /*0c00*/  IMAD R46, R8, 0x40, R11 ;  /* 0x00000040082e7824 */ /* 0x000fe200078e020b */
[C---:B------:R-:W-:Y:S01]  /*0c10*/  LOP3.LUT R35, R6.reuse, 0x10, RZ, 0xfc, !PT ;  /* 0x0000001006237812 */ /* 0x040fe200078efcff */
[C---:B------:R-:W-:Y:S01]  /*0c20*/  IMAD R8, R5.reuse, R10, R15 ;  /* 0x0000000a05087224 */ /* 0x040fe200078e020f */
[----:B------:R-:W-:Y:S01]  /*0c30*/  IABS R26, R29 ;  /* 0x0000001d001a7213 */ /* 0x000fe20000000000 */
[----:B------:R-:W-:Y:S01]  /*0c40*/  IMAD R10, R5, R17, R16 ;  /* 0x00000011050a7224 */ /* 0x000fe200078e0210 */
[----:B------:R-:W-:Y:S01]  /*0c50*/  LOP3.LUT R59, R6, 0x5c, RZ, 0xfc, !PT ;  /* 0x0000005c063b7812 */ /* 0x000fe200078efcff */
[----:B------:R-:W-:Y:S01]  /*0c60*/  IMAD.HI.U32 R16, R4, R28, RZ ;  /* 0x0000001c04107227 */ /* 0x000fe200078e00ff */
[C---:B------:R-:W-:Y:S01]  /*0c70*/  LOP3.LUT R31, R6.reuse, 0x18, RZ, 0xfc, !PT ;  /* 0x00000018061f7812 */ /* 0x040fe200078efcff */
[----:B------:R1:W-:Y:S01]  /*0c80*/  STL [R1], R46 ;  /* 0x0000002e01007387 */ /* 0x0003e20000100800 */
[----:B------:R-:W-:Y:S01]  /*0c90*/  IABS R60, R59 ;  /* 0x0000003b003c7213 */ /* 0x000fe20000000000 */
[----:B------:R-:W-:Y:S01]  /*0ca0*/  IMAD.MOV R16, RZ, RZ, -R16 ;  /* 0x000000ffff107224 */ /* 0x000fe200078e0a10 */
[----:B------:R-:W-:Y:S01]  /*0cb0*/  LOP3.LUT R39, R6, 0x30, RZ, 0xfc, !PT ;  /* 0x0000003006277812 */ /* 0x000fe200078efcff */
[----:B------:R-:W-:Y:S01]  /*0cc0*/  IMAD.HI.U32 R9, R4, R14, RZ ;  /* 0x0000000e04097227 */ /* 0x000fe200078e00ff */
[----:B------:R-:W-:-:S02]  /*0cd0*/  IABS R24, R31 ;  /* 0x0000001f00187213 */ /* 0x000fc40000000000 */
[----:B------:R-:W-:Y:S01]  /*0ce0*/  LOP3.LUT R45, R6, 0x24, RZ, 0xfc, !PT ;  /* 0x00000024062d7812 */ /* 0x000fe200078efcff */
[C---:B------:R-:W-:Y:S01]  /*0cf0*/  IMAD R28, R5.reuse, R16, R28 ;  /* 0x00000010051c7224 */ /* 0x040fe200078e021c */
[----:B------:R-:W-:Y:S01]  /*0d00*/  IABS R36, R39 ;  /* 0x0000002700247213 */ /* 0x000fe20000000000 */
[----:B------:R-:W-:Y:S01]  /*0d10*/  IMAD.HI.U32 R16, R4, R38, RZ ;  /* 0x0000002604107227 */ /* 0x000fe200078e00ff */
[C---:B------:R-:W-:Y:S02]  /*0d20*/  LOP3.LUT R69, R6.reuse, 0x70, RZ, 0xfc, !PT ;  /* 0x0000007006457812 */ /* 0x040fe400078efcff */
[----:B------:R-:W-:Y:S01]  /*0d30*/  LOP3.LUT R41, R6, 0x2c, RZ, 0xfc, !PT ;  /* 0x0000002c06297812 */ /* 0x000fe200078efcff */
[----:B------:R-:W-:Y:S01]  /*0d40*/  IMAD.HI.U32 R13, R4, R20, RZ ;  /* 0x00000014040d7227 */ /* 0x000fe200078e00ff */
[----:B------:R-:W-:Y:S02]  /*0d50*/  IABS R30, R45 ;  /* 0x0000002d001e7213 */ /* 0x000fe40000000000 */
[----:B------:R-:W-:Y:S01]  /*0d60*/  IABS R72, R69 ;  /* 0x0000004500487213 */ /* 0x000fe20000000000 */
[----:B------:R-:W-:Y:S01]  /*0d70*/  IMAD.MOV R16, RZ, RZ, -R16 ;  /* 0x000000ffff107224 */ /* 0x000fe200078e0a10 */
[C---:B------:R-:W-:Y:S01]  /*0d80*/  LOP3.LUT R51, R6.reuse, 0x44, RZ, 0xfc, !PT ;  /* 0x0000004406337812 */ /* 0x040fe200078efcff */
[----:B------:R-:W-:Y:S01]  /*0d90*/  IMAD.MOV R9, RZ, RZ, -R9 ;  /* 0x000000ffff097224 */ /* 0x000fe200078e0a09 */
[----:B------:R-:W-:Y:S01]  /*0da0*/  IABS R34, R41 ;  /* 0x0000002900227213 */ /* 0x000fe20000000000 */
[----:B------:R-:W-:Y:S01]  /*0db0*/  IMAD.MOV R13, RZ, RZ, -R13 ;  /* 0x000000ffff0d7224 */ /* 0x000fe200078e0a0d */
[----:B------:R-:W-:Y:S01]  /*0dc0*/  LOP3.LUT R57, R6, 0x38, RZ, 0xfc, !PT ;  /* 0x0000003806397812 */ /* 0x000fe200078efcff */
[----:B------:R-:W-:Y:S01]  /*0dd0*/  IMAD R38, R5, R16, R38 ;  /* 0x0000001005267224 */ /* 0x000fe200078e0226 */
[----:B------:R-:W-:Y:S01]  /*0de0*/  IABS R48, R51 ;  /* 0x0000003300307213 */ /* 0x000fe20000000000 */
[----:B------:R-:W-:Y:S01]  /*0df0*/  IMAD.HI.U32 R16, R4, R50, RZ ;  /* 0x0000003204107227 */ /* 0x000fe200078e00ff */
[----:B------:R-:W-:-:S02]  /*0e00*/  LOP3.LUT R79, R6, 0x84, RZ, 0xfc, !PT ;  /* 0x00000084064f7812 */ /* 0x000fc400078efcff */
[----:B------:R-:W-:Y:S01]  /*0e10*/  LOP3.LUT R53, R6, 0x40, RZ, 0xfc, !PT ;  /* 0x0000004006357812 */ /* 0x000fe200078efcff */
[C---:B------:R-:W-:Y:S01]  /*0e20*/  IMAD R12, R5.reuse, R9, R14 ;  /* 0x00000009050c7224 */ /* 0x040fe200078e020e */
[----:B------:R-:W-:Y:S01]  /*0e30*/  IABS R40, R57 ;  /* 0x0000003900287213 */ /* 0x000fe20000000000 */
[C---:B------:R-:W-:Y:S01]  /*0e40*/  IMAD R14, R5.reuse, R13, R20 ;  /* 0x0000000d050e7224 */ /* 0x040fe200078e0214 */
[----:B------:R-:W-:Y:S01]  /*0e50*/  IABS R20, R35 ;  /* 0x0000002300147213 */ /* 0x000fe20000000000 */
[----:B------:R-:W-:Y:S01]  /*0e60*/  IMAD.MOV R16, RZ, RZ, -R16 ;  /* 0x000000ffff107224 */ /* 0x000fe200078e0a10 */
[----:B------:R-:W-:Y:S01]  /*0e70*/  IABS R82, R79 ;  /* 0x0000004f00527213 */ /* 0x000fe20000000000 */
[----:B------:R-:W-:Y:S01]  /*0e80*/  IMAD.HI.U32 R15, R4, R26, RZ ;  /* 0x0000001a040f7227 */ /* 0x000fe200078e00ff */
[C---:B------:R-:W-:Y:S02]  /*0e90*/  LOP3.LUT R61, R6.reuse, 0x58, RZ, 0xfc, !PT ;  /* 0x00000058063d7812 */ /* 0x040fe400078efcff */
[----:B------:R-:W-:Y:S01]  /*0ea0*/  IABS R44, R53 ;  /* 0x00000035002c7213 */ /* 0x000fe20000000000 */
[----:B------:R-:W-:Y:S01]  /*0eb0*/  IMAD R50, R5, R16, R50 ;  /* 0x0000001005327224 */ /* 0x000fe200078e0232 */
[----:B------:R-:W-:Y:S01]  /*0ec0*/  LOP3.LUT R67, R6, 0x4c, RZ, 0xfc, !PT ;  /* 0x0000004c06437812 */ /* 0x000fe200078efcff */
[----:B------:R-:W-:Y:S01]  /*0ed0*/  IMAD.HI.U32 R9, R4, R20, RZ ;  /* 0x0000001404097227 */ /* 0x000fe200078e00ff */
[----:B------:R-:W-:-:S02]  /*0ee0*/  IABS R58, R61 ;  /* 0x0000003d003a7213 */ /* 0x000fc40000000000 */
[C---:B------:R-:W-:Y:S01]  /*0ef0*/  LOP3.LUT R89, R6.reuse, 0x98, RZ, 0xfc, !PT ;  /* 0x0000009806597812 */ /* 0x040fe200078efcff */
[----:B------:R-:W-:Y:S01]  /*0f00*/  IMAD.MOV R15, RZ, RZ, -R15 ;  /* 0x000000ffff0f7224 */ /* 0x000fe200078e0a0f */
[----:B------:R-:W-:Y:S01]  /*0f10*/  LOP3.LUT R63, R6, 0x54, RZ, 0xfc, !PT ;  /* 0x00000054063f7812 */ /* 0x000fe200078efcff */
[C---:B------:R-:W-:Y:S01]  /*0f20*/  IMAD.HI.U32 R16, R4.reuse, R60, RZ ;  /* 0x0000003c04107227 */ /* 0x040fe200078e00ff */
[----:B------:R-:W-:Y:S02]  /*0f30*/  IABS R52, R67 ;  /* 0x0000004300347213 */ /* 0x000fe40000000000 */
[----:B------:R-:W-:Y:S01]  /*0f40*/  IABS R92, R89 ;  /* 0x00000059005c7213 */ /* 0x000fe20000000000 */
[----:B------:R-:W-:Y:S01]  /*0f50*/  IMAD.HI.U32 R13, R4, R24, RZ ;  /* 0x00000018040d7227 */ /* 0x000fe200078e00ff */
[C---:B------:R-:W-:Y:S02]  /*0f60*/  LOP3.LUT R71, R6.reuse, 0x6c, RZ, 0xfc, !PT ;  /* 0x0000006c06477812 */ /* 0x040fe400078efcff */
[----:B------:R-:W-:Y:S01]  /*0f70*/  IABS R56, R63 ;  /* 0x0000003f00387213 */ /* 0x000fe20000000000 */
[----:B------:R-:W-:Y:S01]  /*0f80*/  IMAD.MOV R9, RZ, RZ, -R9 ;  /* 0x000000ffff097224 */ /* 0x000fe200078e0a09 */
[C---:B------:R-:W-:Y:S01]  /*0f90*/  LOP3.LUT R77, R6.reuse, 0x60, RZ, 0xfc, !PT ;  /* 0x00000060064d7812 */ /* 0x040fe200078efcff */
[----:B------:R-:W-:Y:S01]  /*0fa0*/  IMAD R26, R5, R15, R26 ;  /* 0x0000000f051a7224 */ /* 0x000fe200078e021a */
[----:B------:R-:W-:Y:S01]  /*0fb0*/  IABS R70, R71 ;  /* 0x0000004700467213 */ /* 0x000fe20000000000 */
[----:B------:R-:W-:Y:S01]  /*0fc0*/  IMAD.MOV R16, RZ, RZ, -R16 ;  /* 0x000000ffff107224 */ /* 0x000fe200078e0a10 */
[----:B------:R-:W-:Y:S01]  /*0fd0*/  LOP3.LUT R99, R6, 0xac, RZ, 0xfc, !PT ;  /* 0x000000ac06637812 */ /* 0x000fe200078efcff */
[----:B------:R-:W-:Y:S01]  /*0fe0*/  IMAD.HI.U32 R15, R4, R36, RZ ;  /* 0x00000024040f7227 */ /* 0x000fe200078e00ff */
[----:B------:R-:W-:-:S02]  /*0ff0*/  LOP3.LUT R73, R6, 0x68, RZ, 0xfc, !PT ;  /* 0x0000006806497812 */ /* 0x000fc400078efcff */
[----:B------:R-:W-:Y:S01]  /*1000*/  IABS R62, R77 ;  /* 0x0000004d003e7213 */ /* 0x000fe20000000000 */
[----:B------:R-:W-:Y:S01]  /*1010*/  IMAD.MOV R13, RZ, RZ, -R13 ;  /* 0x000000ffff0d7224 */ /* 0x000fe200078e0a0d */
[----:B------:R-:W-:Y:S01]  /*1020*/  IABS R102, R99 ;  /* 0x0000006300667213 */ /* 0x000fe20000000000 */
[C---:B------:R-:W-:Y:S01]  /*1030*/  IMAD R20, R5.reuse, R9, R20 ;  /* 0x0000000905147224 */ /* 0x040fe200078e0214 */
[----:B------:R-:W-:Y:S01]  /*1040*/  LOP3.LUT R81, R6, 0x80, RZ, 0xfc, !PT ;  /* 0x0000008006517812 */ /* 0x000fe200078efcff */
[----:B------:R-:W-:Y:S01]  /*1050*/  IMAD R60, R5, R16, R60 ;  /* 0x00000010053c7224 */ /* 0x000fe200078e023c */
[----:B------:R-:W-:Y:S01]  /*1060*/  IABS R66, R73 ;  /* 0x0000004900427213 */ /* 0x000fe20000000000 */
[----:B------:R-:W-:Y:S01]  /*1070*/  IMAD.HI.U32 R9, R4, R30, RZ ;  /* 0x0000001e04097227 */ /* 0x000fe200078e00ff */
[C---:B------:R-:W-:Y:S02]  /*1080*/  LOP3.LUT R87, R6.reuse, 0x74, RZ, 0xfc, !PT ;  /* 0x0000007406577812 */ /* 0x040fe400078efcff */
[----:B------:R-:W-:Y:S01]  /*1090*/  IABS R80, R81 ;  /* 0x0000005100507213 */ /* 0x000fe20000000000 */
[----:B------:R-:W-:Y:S01]  /*10a0*/  IMAD.MOV R15, RZ, RZ, -R15 ;  /* 0x000000ffff0f7224 */ /* 0x000fe200078e0a0f */
[----:B------:R-:W-:Y:S01]  /*10b0*/  LOP3.LUT R109, R6, 0xc0, RZ, 0xfc, !PT ;  /* 0x000000c0066d7812 */ /* 0x000fe200078efcff */
[----:B------:R-:W-:Y:S01]  /*10c0*/  IMAD.HI.U32 R16, R4, R72, RZ ;  /* 0x0000004804107227 */ /* 0x000fe200078e00ff */
[----:B------:R-:W-:-:S02]  /*10d0*/  LOP3.LUT R83, R6, 0x7c, RZ, 0xfc, !PT ;  /* 0x0000007c06537812 */ /* 0x000fc400078efcff */
[----:B------:R-:W-:Y:S01]  /*10e0*/  IABS R74, R87 ;  /* 0x00000057004a7213 */ /* 0x000fe20000000000 */
[C---:B------:R-:W-:Y:S01]  /*10f0*/  IMAD R24, R5.reuse, R13, R24 ;  /* 0x0000000d05187224 */ /* 0x040fe200078e0218 */
        /* <DEDUP_REMOVED lines=39> */
[----:B------:R-:W-:-:S02]  /*1370*/  IABS R108, R113 ;  /* 0x00000071006c7213 */ /* 0x000fc40000000000 */
[C---:B------:R-:W-:Y:S01]  /*1380*/  LOP3.LUT R127, R6.reuse, 0xc4, RZ, 0xfc, !PT ;  /* 0x000000c4067f7812 */ /* 0x040fe200078efcff */
        /* <DEDUP_REMOVED lines=17> */
[----:B------:R-:W-:Y:S02]  /*14a0*/  IABS R130, R133 ;  /* 0x0000008500827213 */ /* 0x000fe40000000000 */
[C---:B------:R-:W-:Y:S01]  /*14b0*/  LOP3.LUT R139, R6.reuse, 0xe8, RZ, 0xfc, !PT ;  /* 0x000000e8068b7812 */ /* 0x040fe200078efcff */
[----:B------:R-:W-:Y:S01]  /*14c0*/  IMAD.MOV R9, RZ, RZ, -R9 ;  /* 0x000000ffff097224 */ /* 0x000fe200078e0a09 */
[----:B------:R-:W-:Y:S01]  /*14d0*/  LOP3.LUT R141, R6, 0xec, RZ, 0xfc, !PT ;  /* 0x000000ec068d7812 */ /* 0x000fe200078efcff */
[----:B------:R-:W-:Y:S01]  /*14e0*/  IMAD R58, R5, R15, R58 ;  /* 0x0000000f053a7224 */ /* 0x000fe200078e023a */
[----:B------:R-:W-:Y:S01]  /*14f0*/  IABS R134, R139 ;  /* 0x0000008b00867213 */ /* 0x000fe20000000000 */
[----:B------:R-:W-:Y:S01]  /*1500*/  IMAD.MOV R16, RZ, RZ, -R16 ;  /* 0x000000ffff107224 */ /* 0x000fe200078e0a10 */
[----:B------:R-:W-:Y:S01]  /*1510*/  IABS R136, R141 ;  /* 0x0000008d00887213 */ /* 0x000fe20000000000 */
[----:B------:R-:W-:Y:S01]  /*1520*/  IMAD.HI.U32 R15, R4, R70, RZ ;  /* 0x00000046040f7227 */ /* 0x000fe200078e00ff */
[----:B------:R-:W-:-:S02]  /*1530*/  ISETP.GE.AND P2, PT, R46, RZ, PT ;  /* 0x000000ff2e00720c */ /* 0x000fc40003f46270 */
[----:B------:R-:W-:Y:S01]  /*1540*/  LOP3.LUT R33, R6, 0x14, RZ, 0xfc, !PT ;  /* 0x0000001406217812 */ /* 0x000fe200078efcff */
[----:B------:R-:W-:Y:S01]  /*1550*/  IMAD.MOV R13, RZ, RZ, -R13 ;  /* 0x000000ffff0d7224 */ /* 0x000fe200078e0a0d */
[C---:B------:R-:W-:Y:S01]  /*1560*/  ISETP.GT.U32.AND P1, PT, R5.reuse, R12, PT ;  /* 0x0000000c0500720c */ /* 0x040fe20003f24070 */
[C---:B------:R-:W-:Y:S01]  /*1570*/  IMAD R52, R5.reuse, R9, R52 ;  /* 0x0000000905347224 */ /* 0x040fe200078e0234 */
[----:B------:R-:W-:Y:S01]  /*1580*/  IABS R22, R33 ;  /* 0x0000002100167213 */ /* 0x000fe20000000000 */
[C---:B------:R-:W-:Y:S01]  /*1590*/  IMAD R92, R5.reuse, R16, R92 ;  /* 0x00000010055c7224 */ /* 0x040fe200078e025c */
[C---:B------:R-:W-:Y:S01]  /*15a0*/  ISETP.GT.U32.AND P3, PT, R5.reuse, R14, PT ;  /* 0x0000000e0500720c */ /* 0x040fe20003f64070 */
[----:B------:R-:W-:Y:S01]  /*15b0*/  IMAD.HI.U32 R9, R4, R62, RZ ;  /* 0x0000003e04097227 */ /* 0x000fe200078e00ff */
[C---:B------:R-:W-:Y:S02]  /*15c0*/  ISETP.GT.U32.AND P5, PT, R5.reuse, R20, PT ;  /* 0x000000140500720c */ /* 0x040fe40003fa4070 */
[----:B------:R-:W-:Y:S01]  /*15d0*/  ISETP.GT.U32.AND P6, PT, R5, R8, PT ;  /* 0x000000080500720c */ /* 0x000fe20003fc4070 */
        /* <DEDUP_REMOVED lines=9> */
[C---:B------:R-:W-:Y:S01]  /*1670*/  LOP3.LUT R75, R6.reuse, 0x64, RZ, 0xfc, !PT ;  /* 0x00000064064b7812 */ /* 0x040fe200078efcff */
[----:B------:R-:W-:Y:S01]  /*1680*/  IMAD.MOV R9, RZ, RZ, -R9 ;  /* 0x000000ffff097224 */ /* 0x000fe200078e0a09 */
[----:B------:R-:W-:Y:S01]  /*1690*/  IABS R54, R65 ;  /* 0x0000004100367213 */ /* 0x000fe20000000000 */
        /* <DEDUP_REMOVED lines=10> */
[C---:B------:R-:W-:Y:S01]  /*1740*/  LOP3.LUT R105, R6.reuse, 0xa0, RZ, 0xfc, !PT ;  /* 0x000000a006697812 */ /* 0x040fe200078efcff */
[----:B------:R-:W-:Y:S01]  /*1750*/  IMAD R102, R5, R16, R102 ;  /* 0x0000001005667224 */ /* 0x000fe200078e0266 */
[----:B------:R-:W-:Y:S01]  /*1760*/  LOP3.LUT R115, R6, 0xb4, RZ, 0xfc, !PT ;  /* 0x000000b406737812 */ /* 0x000fe200078efcff */
[----:B------:R-:W-:Y:S01]  /*1770*/  IMAD.HI.U32 R9, R4, R74, RZ ;  /* 0x0000004a04097227 */ /* 0x000fe200078e00ff */
[----:B------:R-:W-:Y:S02]  /*1780*/  IABS R96, R105 ;  /* 0x0000006900607213 */ /* 0x000fe40000000000 */
        /* <DEDUP_REMOVED lines=18> */
[----:B------:R-:W-:-:S03]  /*18b0*/  IABS R142, R144 ;  /* 0x00000090008e7213 */ /* 0x000fc60000000000 */
[----:B------:R-:W-:Y:S02]  /*18c0*/  IMAD.MOV R13, RZ, RZ, -R13 ;  /* 0x000000ffff0d7224 */ /* 0x000fe400078e0a0d */
[C---:B------:R-:W-:Y:S02]  /*18d0*/  IMAD R74, R5.reuse, R9, R74 ;  /* 0x00000009054a7224 */ /* 0x040fe400078e024a */
[----:B------:R-:W-:Y:S02]  /*18e0*/  IMAD R110, R5, R16, R110 ;  /* 0x00000010056e7224 */ /* 0x000fe400078e026e */
[----:B------:R-:W-:-:S04]  /*18f0*/  IMAD.HI.U32 R9, R4, R84, RZ ;  /* 0x0000005404097227 */ /* 0x000fc800078e00ff */
[----:B------:R-:W-:Y:S02]  /*1900*/  IMAD.MOV R15, RZ, RZ, -R15 ;  /* 0x000000ffff0f7224 */ /* 0x000fe400078e0a0f */
[----:B------:R-:W-:-:S04]  /*1910*/  IMAD.HI.U32 R16, R4, R122, RZ ;  /* 0x0000007a04107227 */ /* 0x000fc800078e00ff */
[----:B------:R-:W-:Y:S02]  /*1920*/  IMAD R78, R5, R13, R78 ;  /* 0x0000000d054e7224 */ /* 0x000fe400078e024e */
[----:B------:R-:W-:-:S04]  /*1930*/  IMAD.HI.U32 R13, R4, R88, RZ ;  /* 0x00000058040d7227 */ /* 0x000fc800078e00ff */
[----:B------:R-:W-:Y:S02]  /*1940*/  IMAD.MOV R9, RZ, RZ, -R9 ;  /* 0x000000ffff097224 */ /* 0x000fe400078e0a09 */
[----:B------:R-:W-:Y:S02]  /*1950*/  IMAD R90, R5, R15, R90 ;  /* 0x0000000f055a7224 */ /* 0x000fe400078e025a */
[----:B------:R-:W-:Y:S02]  /*1960*/  IMAD.MOV R16, RZ, RZ, -R16 ;  /* 0x000000ffff107224 */ /* 0x000fe400078e0a10 */
[----:B------:R-:W-:-:S04]  /*1970*/  IMAD.HI.U32 R15, R4, R100, RZ ;  /* 0x00000064040f7227 */ /* 0x000fc800078e00ff */
[----:B------:R-:W-:Y:S02]  /*1980*/  IMAD.MOV R13, RZ, RZ, -R13 ;  /* 0x000000ffff0d7224 */ /* 0x000fe400078e0a0d */
[C---:B------:R-:W-:Y:S02]  /*1990*/  IMAD R84, R5.reuse, R9, R84 ;  /* 0x0000000905547224 */ /* 0x040fe400078e0254 */
[----:B------:R-:W-:Y:S01]  /*19a0*/  IMAD R122, R5, R16, R122 ;  /* 0x00000010057a7224 */ /* 0x000fe200078e027a */
[----:B------:R-:W-:Y:S01]  /*19b0*/  IABS R16, R46 ;  /* 0x0000002e00107213 */ /* 0x000fe20000000000 */
[----:B------:R-:W-:-:S04]  /*19c0*/  IMAD.HI.U32 R9, R4, R94, RZ ;  /* 0x0000005e04097227 */ /* 0x000fc800078e00ff */
[----:B------:R-:W-:Y:S02]  /*19d0*/  IMAD.MOV R15, RZ, RZ, -R15 ;  /* 0x000000ffff0f7224 */ /* 0x000fe400078e0a0f */
[----:B------:R-:W-:Y:S02]  /*19e0*/  IMAD R88, R5, R13, R88 ;  /* 0x0000000d05587224 */ /* 0x000fe400078e0258 */
[----:B------:R-:W-:-:S04]  /*19f0*/  IMAD.HI.U32 R13, R4, R98, RZ ;  /* 0x00000062040d7227 */ /* 0x000fc800078e00ff */
[----:B------:R-:W-:Y:S02]  /*1a00*/  IMAD.MOV R9, RZ, RZ, -R9 ;  /* 0x000000ffff097224 */ /* 0x000fe400078e0a09 */
[----:B------:R-:W-:Y:S02]  /*1a10*/  IMAD R100, R5, R15, R100 ;  /* 0x0000000f05647224 */ /* 0x000fe400078e0264 */
[----:B------:R-:W-:-:S04]  /*1a20*/  IMAD.HI.U32 R15, R4, R112, RZ ;  /* 0x00000070040f7227 */ /* 0x000fc800078e00ff */
[----:B------:R-:W-:-:S04]  /*1a30*/  IMAD.HI.U32 R7, R7, R16, RZ ;  /* 0x0000001007077227 */ /* 0x000fc800078e00ff */
[----:B------:R-:W-:Y:S02]  /*1a40*/  IMAD.MOV R13, RZ, RZ, -R13 ;  /* 0x000000ffff0d7224 */ /* 0x000fe400078e0a0d */
[----:B------:R-:W-:Y:S02]  /*1a50*/  IMAD R94, R5, R9, R94 ;  /* 0x00000009055e7224 */ /* 0x000fe400078e025e */
[----:B------:R-:W-:-:S04]  /*1a60*/  IMAD.HI.U32 R9, R4, R104, RZ ;  /* 0x0000006804097227 */ /* 0x000fc800078e00ff */
[----:B------:R-:W-:Y:S02]  /*1a70*/  IMAD.MOV R15, RZ, RZ, -R15 ;  /* 0x000000ffff0f7224 */ /* 0x000fe400078e0a0f */
[----:B------:R-:W-:Y:S02]  /*1a80*/  IMAD.MOV R7, RZ, RZ, -R7 ;  /* 0x000000ffff077224 */ /* 0x000fe400078e0a07 */
[----:B------:R-:W-:Y:S02]  /*1a90*/  IMAD R98, R5, R13, R98 ;  /* 0x0000000d05627224 */ /* 0x000fe400078e0262 */
[----:B------:R-:W-:-:S04]  /*1aa0*/  IMAD.HI.U32 R13, R4, R108, RZ ;  /* 0x0000006c040d7227 */ /* 0x000fc800078e00ff */
[----:B------:R-:W-:Y:S02]  /*1ab0*/  IMAD.MOV R9, RZ, RZ, -R9 ;  /* 0x000000ffff097224 */ /* 0x000fe400078e0a09 */
[----:B------:R-:W-:Y:S02]  /*1ac0*/  IMAD R112, R5, R15, R112 ;  /* 0x0000000f05707224 */ /* 0x000fe400078e0270 */
[----:B------:R-:W-:Y:S02]  /*1ad0*/  IMAD R16, R3, R7, R16 ;  /* 0x0000000703107224 */ /* 0x000fe400078e0210 */
[----:B------:R-:W-:-:S03]  /*1ae0*/  IMAD.HI.U32 R15, R4, R120, RZ ;  /* 0x00000078040f7227 */ /* 0x000fc600078e00ff */
[----:B------:R-:W-:Y:S01]  /*1af0*/  ISETP.GT.U32.AND P0, PT, R3, R16, PT ;  /* 0x000000100300720c */ /* 0x000fe20003f04070 */
[----:B------:R-:W-:Y:S02]  /*1b00*/  IMAD.MOV R13, RZ, RZ, -R13 ;  /* 0x000000ffff0d7224 */ /* 0x000fe400078e0a0d */
[----:B------:R-:W-:Y:S02]  /*1b10*/  IMAD R104, R5, R9, R104 ;  /* 0x0000000905687224 */ /* 0x000fe400078e0268 */
[----:B------:R-:W-:-:S04]  /*1b20*/  IMAD.HI.U32 R9, R4, R118, RZ ;  /* 0x0000007604097227 */ /* 0x000fc800078e00ff */
        /* <DEDUP_REMOVED lines=13> */
[C---:B------:R-:W-:Y:S01]  /*1c00*/  IMAD R132, R5.reuse, R15, R132 ;  /* 0x0000000f05847224 */ /* 0x040fe200078e0284 */
[----:B------:R-:W-:Y:S01]  /*1c10*/  LOP3.LUT R15, R6, 0xfc, RZ, 0xfc, !PT ;  /* 0x000000fc060f7812 */ /* 0x000fe200078efcff */
[----:B------:R-:W-:Y:S02]  /*1c20*/  @!P0 IMAD.IADD R16, R16, 0x1, -R3 ;  /* 0x0000000110108824 */ /* 0x000fe400078e0a03 */
[----:B------:R-:W-:Y:S01]  /*1c30*/  IMAD.MOV R13, RZ, RZ, -R13 ;  /* 0x000000ffff0d7224 */ /* 0x000fe200078e0a0d */
[----:B------:R-:W-:Y:S01]  /*1c40*/  IABS R252, R15 ;  /* 0x0000000f00fc7213 */ /* 0x000fe20000000000 */
[----:B------:R-:W-:Y:S01]  /*1c50*/  IMAD R126, R5, R9, R126 ;  /* 0x00000009057e7224 */ /* 0x000fe200078e027e */
[----:B------:R-:W-:Y:S01]  /*1c60*/  ISETP.GT.U32.AND P0, PT, R3, R16, PT ;  /* 0x000000100300720c */ /* 0x000fe20003f04070 */
[----:B------:R-:W-:-:S04]  /*1c70*/  IMAD.HI.U32 R7, R4, R134, RZ ;  /* 0x0000008604077227 */ /* 0x000fc800078e00ff */
[----:B------:R-:W-:-:S04]  /*1c80*/  IMAD.HI.U32 R9, R4, R136, RZ ;  /* 0x0000008804097227 */ /* 0x000fc800078e00ff */
[----:B------:R-:W-:Y:S02]  /*1c90*/  IMAD R130, R5, R13, R130 ;  /* 0x0000000d05827224 */ /* 0x000fe400078e0282 */
[----:B------:R-:W-:Y:S02]  /*1ca0*/  IMAD.MOV R13, RZ, RZ, -R7 ;  /* 0x000000ffff0d7224 */ /* 0x000fe400078e0a07 */
[----:B------:R-:W-:Y:S02]  /*1cb0*/  IMAD.MOV R9, RZ, RZ, -R9 ;  /* 0x000000ffff097224 */ /* 0x000fe400078e0a09 */
[----:B------:R-:W-:-:S04]  /*1cc0*/  IMAD.HI.U32 R7, R4, R252, RZ ;  /* 0x000000fc04077227 */ /* 0x000fc800078e00ff */
[C---:B------:R-:W-:Y:S02]  /*1cd0*/  IMAD R136, R5.reuse, R9, R136 ;  /* 0x0000000905887224 */ /* 0x040fe400078e0288 */
[----:B------:R-:W-:Y:S02]  /*1ce0*/  IMAD.MOV R9, RZ, RZ, -R7 ;  /* 0x000000ffff097224 */ /* 0x000fe400078e0a07 */
[----:B------:R-:W-:Y:S01]  /*1cf0*/  @!P0 IMAD.IADD R16, R16, 0x1, -R3 ;  /* 0x0000000110108824 */ /* 0x000fe200078e0a03 */
[----:B------:R-:W-:Y:S01]  /*1d00*/  SHF.R.U32.HI R3, RZ, 0x6, R147 ;  /* 0x00000006ff037819 */ /* 0x000fe20000011693 */
[----:B------:R-:W-:Y:S02]  /*1d10*/  IMAD R252, R5, R9, R252 ;  /* 0x0000000905fc7224 */ /* 0x000fe400078e02fc */
[----:B------:R-:W-:Y:S01]  /*1d20*/  IMAD.HI.U32 R11, R4, R22, RZ ;  /* 0x00000016040b7227 */ /* 0x000fe200078e00ff */
[----:B------:R-:W-:Y:S02]  /*1d30*/  SGXT.U32 R3, R3, 0x1 ;  /* 0x000000010303781a */ /* 0x000fe40000000000 */
[C---:B------:R-:W-:Y:S01]  /*1d40*/  ISETP.GT.U32.AND P0, PT, R5.reuse, R252, PT ;  /* 0x000000fc0500720c */ /* 0x040fe20003f04070 */
[----:B------:R-:W-:Y:S01]  /*1d50*/  @!P2 IMAD.MOV R16, RZ, RZ, -R16 ;  /* 0x000000ffff10a224 */ /* 0x000fe200078e0a10 */
[C---:B------:R-:W-:Y:S01]  /*1d60*/  ISETP.GT.U32.AND P2, PT, R5.reuse, R10, PT ;  /* 0x0000000a0500720c */ /* 0x040fe20003f44070 */
[----:B------:R-:W-:Y:S01]  /*1d70*/  IMAD.MOV R11, RZ, RZ, -R11 ;  /* 0x000000ffff0b7224 */ /* 0x000fe200078e0a0b */
[----:B------:R-:W-:Y:S01]  /*1d80*/  @!P4 LOP3.LUT R16, RZ, R18, RZ, 0x33, !PT ;  /* 0x00000012ff10c212 */ /* 0x000fe200078e33ff */
[----:B------:R-:W-:Y:S01]  /*1d90*/  @!P1 IMAD.IADD R12, R12, 0x1, -R5 ;  /* 0x000000010c0c9824 */ /* 0x000fe200078e0a05 */
[C---:B------:R-:W-:Y:S01]  /*1da0*/  ISETP.GT.U32.AND P1, PT, R5.reuse, R26, PT ;  /* 0x0000001a0500720c */ /* 0x040fe20003f24070 */
[----:B------:R-:W-:-:S02]  /*1db0*/  IMAD R22, R5, R11, R22 ;  /* 0x0000000b05167224 */ /* 0x000fc400078e0216 */
[--C-:B------:R-:W-:Y:S01]  /*1dc0*/  @!P3 IMAD.IADD R14, R14, 0x1, -R5.reuse ;  /* 0x000000010e0eb824 */ /* 0x100fe200078e0a05 */
[C---:B------:R-:W-:Y:S01]  /*1dd0*/  ISETP.GT.U32.AND P3, PT, R5.reuse, R12, PT ;  /* 0x0000000c0500720c */ /* 0x040fe20003f64070 */
        /* <DEDUP_REMOVED lines=8> */
[----:B------:R-:W-:Y:S01]  /*1e60*/  @!P1 IMAD.IADD R26, R26, 0x1, -R5 ;  /* 0x000000011a1a9824 */ /* 0x000fe200078e0a05 */
[C---:B------:R-:W-:Y:S01]  /*1e70*/  ISETP.GT.U32.AND P6, PT, R5.reuse, R28, PT ;  /* 0x0000001c0500720c */ /* 0x040fe20003fc4070 */
[----:B------:R-:W-:Y:S01]  /*1e80*/  IMAD.HI.U32 R11, R4, R32, RZ ;  /* 0x00000020040b7227 */ /* 0x000fe200078e00ff */
[----:B------:R-:W-:-:S03]  /*1e90*/  ISETP.GT.U32.AND P1, PT, R5, R14, PT ;  /* 0x0000000e0500720c */ /* 0x000fc60003f24070 */
        /* <DEDUP_REMOVED lines=9> */
[----:B------:R-:W-:Y:S01]  /*1f30*/  ISETP.GT.U32.AND P5, PT, R5, R24, PT ;  /* 0x000000180500720c */ /* 0x000fe20003fa4070 */
[----:B------:R-:W-:-:S02]  /*1f40*/  IMAD.MOV R11, RZ, RZ, -R11 ;  /* 0x000000ffff0b7224 */ /* 0x000fc400078e0a0b */
[----:B------:R-:W-:Y:S01]  /*1f50*/  @!P6 IMAD.IADD R28, R28, 0x1, -R5 ;  /* 0x000000011c1ce824 */ /* 0x000fe200078e0a05 */
[C---:B------:R-:W-:Y:S01]  /*1f60*/  ISETP.GT.U32.AND P6, PT, R5.reuse, R30, PT ;  /* 0x0000001e0500720c */ /* 0x040fe20003fc4070 */
[----:B------:R-:W-:Y:S02]  /*1f70*/  IMAD R32, R5, R11, R32 ;  /* 0x0000000b05207224 */ /* 0x000fe400078e0220 */
[----:B------:R-:W-:-:S04]  /*1f80*/  IMAD.HI.U32 R11, R4, R42, RZ ;  /* 0x0000002a040b7227 */ /* 0x000fc800078e00ff */
        /* <DEDUP_REMOVED lines=15> */
[----:B------:R-:W-:Y:S02]  /*2080*/  IMAD.MOV R11, RZ, RZ, -R11 ;  /* 0x000000ffff0b7224 */ /* 0x000fe400078e0a0b */
[--C-:B------:R-:W-:Y:S01]  /*2090*/  @!P0 IMAD.IADD R28, R28, 0x1, -R5.reuse ;  /* 0x000000011c1c8824 */ /* 0x100fe200078e0a05 */
[C---:B------:R-:W-:Y:S01]  /*20a0*/  ISETP.GT.U32.AND P0, PT, R5.reuse, R42, PT ;  /* 0x0000002a0500720c */ /* 0x040fe20003f04070 */
[--C-:B------:R-:W-:Y:S01]  /*20b0*/  @!P2 IMAD.IADD R34, R34, 0x1, -R5.reuse ;  /* 0x000000012222a824 */ /* 0x100fe200078e0a05 */
[C---:B------:R-:W-:Y:S01]  /*20c0*/  ISETP.GT.U32.AND P2, PT, R5.reuse, R50, PT ;  /* 0x000000320500720c */ /* 0x040fe20003f44070 */
[C---:B------:R-:W-:Y:S02]  /*20d0*/  IMAD R54, R5.reuse, R11, R54 ;  /* 0x0000000b05367224 */ /* 0x040fe400078e0236 */
        /* <DEDUP_REMOVED lines=23> */
[----:B------:R-:W-:Y:S01]  /*2250*/  ISETP.GT.U32.AND P6, PT, R5, R32, PT ;  /* 0x000000200500720c */ /* 0x000fe20003fc4070 */
[----:B------:R-:W-:-:S02]  /*2260*/  @!P0 IMAD.IADD R58, R58, 0x1, -R5 ;  /* 0x000000013a3a8824 */ /* 0x000fc400078e0a05 */
        /* <DEDUP_REMOVED lines=8> */
[----:B------:R-:W-:Y:S01]  /*22f0*/  @!P3 IMAD.IADD R38, R38, 0x1, -R5 ;  /* 0x000000012626b824 */ /* 0x000fe200078e0a05 */
[C---:B------:R-:W-:Y:S01]  /*2300*/  ISETP.GT.U32.AND P3, PT, R5.reuse, R52, PT ;  /* 0x000000340500720c */ /* 0x040fe20003f64070 */
[----:B------:R-:W-:Y:S02]  /*2310*/  IMAD.MOV R11, RZ, RZ, -R11 ;  /* 0x000000ffff0b7224 */ /* 0x000fe400078e0a0b */
[----:B------:R-:W-:Y:S01]  /*2320*/  @!P5 IMAD.IADD R40, R40, 0x1, -R5 ;  /* 0x000000012828d824 */ /* 0x000fe200078e0a05 */
[C---:B------:R-:W-:Y:S01]  /*2330*/  ISETP.GT.U32.AND P5, PT, R5.reuse, R54, PT ;  /* 0x000000360500720c */ /* 0x040fe20003fa4070 */
[----:B------:R-:W-:-:S02]  /*2340*/  IMAD R64, R5, R11, R64 ;  /* 0x0000000b05407224 */ /* 0x000fc400078e0240 */
[--C-:B------:R-:W-:Y:S01]  /*2350*/  @!P0 IMAD.IADD R44, R44, 0x1, -R5.reuse ;  /* 0x000000012c2c8824 */ /* 0x100fe200078e0a05 */
[C---:B------:R-:W-:Y:S01]  /*2360*/  ISETP.GT.U32.AND P0, PT, R5.reuse, R60, PT ;  /* 0x0000003c0500720c */ /* 0x040fe20003f04070 */
[----:B------:R-:W-:Y:S01]  /*2370*/  @!P2 IMAD.IADD R50, R50, 0x1, -R5 ;  /* 0x000000013232a824 */ /* 0x000fe200078e0a05 */
[----:B------:R-:W-:Y:S01]  /*2380*/  ISETP.GT.U32.AND P2, PT, R5, R64, PT ;  /* 0x000000400500720c */ /* 0x000fe20003f44070 */
[----:B------:R-:W-:-:S04]  /*2390*/  IMAD.HI.U32 R11, R4, R76, RZ ;  /* 0x0000004c040b7227 */ /* 0x000fc800078e00ff */
        /* <DEDUP_REMOVED lines=22> */
[----:B------:R-:W-:-:S04]  /*2500*/  IMAD.HI.U32 R11, R4, R86, RZ ;  /* 0x00000056040b7227 */ /* 0x000fc800078e00ff */
[----:B------:R-:W-:Y:S01]  /*2510*/  @!P5 IMAD.IADD R70, R70, 0x1, -R5 ;  /* 0x000000014646d824 */ /* 0x000fe200078e0a05 */
[C---:B------:R-:W-:Y:S01]  /*2520*/  ISETP.GT.U32.AND P5, PT, R5.reuse, R84, PT ;  /* 0x000000540500720c */ /* 0x040fe20003fa4070 */
[----:B------:R-:W-:Y:S02]  /*2530*/  IMAD.MOV R11, RZ, RZ, -R11 ;  /* 0x000000ffff0b7224 */ /* 0x000fe400078e0a0b */
        /* <DEDUP_REMOVED lines=85> */
[--C-:B------:R-:W-:Y:S01]  /*2a90*/  @!P1 IMAD.IADD R94, R94, 0x1, -R5.reuse ;  /* 0x000000015e5e9824 */ /* 0x100fe200078e0a05 */
[C---:B------:R-:W-:Y:S01]  /*2aa0*/  ISETP.GT.U32.AND P1, PT, R5.reuse, R106, PT ;  /* 0x0000006a0500720c */ /* 0x040fe20003f24070 */
[--C-:B------:R-:W-:Y:S01]  /*2ab0*/  @!P3 IMAD.IADD R98, R98, 0x1, -R5.reuse ;  /* 0x000000016262b824 */ /* 0x100fe200078e0a05 */
[C---:B------:R-:W-:Y:S01]  /*2ac0*/  ISETP.GT.U32.AND P3, PT, R5.reuse, R112, PT ;  /* 0x000000700500720c */ /* 0x040fe20003f64070 */
[----:B------:R-:W-:Y:S01]  /*2ad0*/  @!P4 IMAD.IADD R90, R90, 0x1, -R5 ;  /* 0x000000015a5ac824 */ /* 0x000fe200078e0a05 */
[C---:B------:R-:W-:Y:S01]  /*2ae0*/  ISETP.GT.U32.AND P4, PT, R5.reuse, R110, PT ;  /* 0x0000006e0500720c */ /* 0x040fe20003f84070 */
[----:B------:R-:W-:-:S02]  /*2af0*/  IMAD R116, R5, R11, R116 ;  /* 0x0000000b05747224 */ /* 0x000fc400078e0274 */
        /* <DEDUP_REMOVED lines=20> */
[----:B------:R-:W-:-:S04]  /*2c40*/  IMAD.HI.U32 R7, R4, R140, RZ ;  /* 0x0000008c04077227 */ /* 0x000fc800078e00ff */
[----:B------:R-:W-:-:S04]  /*2c50*/  IMAD.HI.U32 R4, R4, R142, RZ ;  /* 0x0000008e04047227 */ /* 0x000fc800078e00ff */
[--C-:B------:R-:W-:Y:S01]  /*2c60*/  @!P6 IMAD.IADD R116, R116, 0x1, -R5.reuse ;  /* 0x000000017474e824 */ /* 0x100fe200078e0a05 */
[C---:B------:R-:W-:Y:S01]  /*2c70*/  ISETP.GT.U32.AND P6, PT, R5.reuse, R132, PT ;  /* 0x000000840500720c */ /* 0x040fe20003fc4070 */
[--C-:B------:R-:W-:Y:S02]  /*2c80*/  @!P0 IMAD.IADD R114, R114, 0x1, -R5.reuse ;  /* 0x0000000172728824 */ /* 0x100fe400078e0a05 */
[--C-:B------:R-:W-:Y:S01]  /*2c90*/  @!P2 IMAD.IADD R122, R122, 0x1, -R5.reuse ;  /* 0x000000017a7aa824 */ /* 0x100fe200078e0a05 */
[----:B------:R-:W-:Y:S01]  /*2ca0*/  ISETP.GT.U32.AND P2, PT, R5, R118, PT ;  /* 0x000000760500720c */ /* 0x000fe20003f44070 */
[----:B------:R-:W-:Y:S02]  /*2cb0*/  IMAD.MOV R4, RZ, RZ, -R4 ;  /* 0x000000ffff047224 */ /* 0x000fe400078e0a04 */
[--C-:B------:R-:W-:Y:S01]  /*2cc0*/  @!P1 IMAD.IADD R120, R120, 0x1, -R5.reuse ;  /* 0x0000000178789824 */ /* 0x100fe200078e0a05 */
[----:B------:R-:W-:Y:S01]  /*2cd0*/  ISETP.GE.AND P1, PT, R3, UR13, PT ;  /* 0x0000000d03007c0c */ /* 0x000fe2000bf26270 */
[--C-:B------:R-:W-:Y:S01]  /*2ce0*/  @!P3 IMAD.IADD R126, R126, 0x1, -R5.reuse ;  /* 0x000000017e7eb824 */ /* 0x100fe200078e0a05 */
[C---:B------:R-:W-:Y:S01]  /*2cf0*/  ISETP.GT.U32.AND P3, PT, R5.reuse, R116, PT ;  /* 0x000000740500720c */ /* 0x040fe20003f64070 */
[----:B------:R-:W-:Y:S01]  /*2d00*/  @!P4 IMAD.IADD R128, R128, 0x1, -R5 ;  /* 0x000000018080c824 */ /* 0x000fe200078e0a05 */
[----:B------:R-:W-:Y:S01]  /*2d10*/  ISETP.GT.U32.AND P4, PT, R5, R114, PT ;  /* 0x000000720500720c */ /* 0x000fe20003f84070 */
[----:B------:R-:W-:-:S02]  /*2d20*/  IMAD.MOV R11, RZ, RZ, -R11 ;  /* 0x000000ffff0b7224 */ /* 0x000fc400078e0a0b */
[C---:B------:R-:W-:Y:S02]  /*2d30*/  IMAD R142, R5.reuse, R4, R142 ;  /* 0x00000004058e7224 */ /* 0x040fe400078e028e */
[----:B------:R-:W-:Y:S01]  /*2d40*/  @!P5 IMAD.IADD R130, R130, 0x1, -R5 ;  /* 0x000000018282d824 */ /* 0x000fe200078e0a05 */
[C---:B------:R-:W-:Y:S01]  /*2d50*/  ISETP.GT.U32.AND P5, PT, R5.reuse, R120, PT ;  /* 0x000000780500720c */ /* 0x040fe20003fa4070 */
[----:B------:R-:W-:Y:S02]  /*2d60*/  IMAD.MOV R7, RZ, RZ, -R7 ;  /* 0x000000ffff077224 */ /* 0x000fe400078e0a07 */
[----:B------:R-:W-:Y:S01]  /*2d70*/  IMAD.U32 R4, RZ, RZ, UR4 ;  /* 0x00000004ff047e24 */ /* 0x000fe2000f8e00ff */
[----:B------:R-:W2:Y:S01]  /*2d80*/  LDCU UR4, c[0x0][0x3a4] ;  /* 0x00007480ff0477ac */ /* 0x000ea20008000800 */
[----:B------:R-:W-:Y:S01]  /*2d90*/  IMAD R138, R5, R11, R138 ;  /* 0x0000000b058a7224 */ /* 0x000fe200078e028a */
[----:B------:R-:W-:Y:S01]  /*2da0*/  LOP3.LUT R11, R3, 0x2, RZ, 0xfc, !PT ;  /* 0x00000002030b7812 */ /* 0x000fe200078efcff */
[----:B------:R-:W-:-:S02]  /*2db0*/  IMAD R134, R5, R13, R134 ;  /* 0x0000000d05867224 */ /* 0x000fc400078e0286 */
[C---:B------:R-:W-:Y:S01]  /*2dc0*/  IMAD R140, R5.reuse, R7, R140 ;  /* 0x00000007058c7224 */ /* 0x040fe200078e028c */
[----:B------:R-:W-:Y:S01]  /*2dd0*/  SEL R7, R4, RZ, !P1 ;  /* 0x000000ff04077207 */ /* 0x000fe20004800000 */
        /* <DEDUP_REMOVED lines=10> */
[----:B------:R-:W-:Y:S01]  /*2e80*/  IMAD R17, R145, UR21, RZ ;  /* 0x0000001591117c24 */ /* 0x000fe2000f8e02ff */
[C---:B------:R-:W-:Y:S01]  /*2e90*/  ISETP.GT.U32.AND P5, PT, R5.reuse, R128, PT ;  /* 0x000000800500720c */ /* 0x040fe20003fa4070 */
[----:B------:R-:W-:Y:S01]  /*2ea0*/  IMAD.MOV.U32 R250, RZ, RZ, R8 ;  /* 0x000000fffffa7224 */ /* 0x000fe200078e0008 */
[C---:B------:R-:W-:Y:S01]  /*2eb0*/  ISETP.GT.U32.AND P6, PT, R5.reuse, R122, PT ;  /* 0x0000007a0500720c */ /* 0x040fe20003fc4070 */
[--C-:B------:R-:W-:Y:S01]  /*2ec0*/  @!P1 IMAD.IADD R136, R136, 0x1, -R5.reuse ;  /* 0x0000000188889824 */ /* 0x100fe200078e0a05 */
[----:B------:R-:W-:Y:S01]  /*2ed0*/  ISETP.GT.U32.AND P1, PT, R5, R132, PT ;  /* 0x000000840500720c */ /* 0x000fe20003f24070 */
[----:B------:R-:W-:-:S02]  /*2ee0*/  @!P2 IMAD.IADD R138, R138, 0x1, -R5 ;  /* 0x000000018a8aa824 */ /* 0x000fc400078e0a05 */
        /* <DEDUP_REMOVED lines=8> */
[----:B------:R-:W-:Y:S01]  /*2f70*/  IMAD.MOV.U32 R248, RZ, RZ, R14 ;  /* 0x000000fffff87224 */ /* 0x000fe200078e000e */
[----:B------:R-:W-:Y:S01]  /*2f80*/  ISETP.GT.U32.AND P5, PT, R5, R140, PT ;  /* 0x0000008c0500720c */ /* 0x000fe20003fa4070 */
[--C-:B------:R-:W-:Y:S01]  /*2f90*/  @!P1 IMAD.IADD R132, R132, 0x1, -R5.reuse ;  /* 0x0000000184849824 */ /* 0x100fe200078e0a05 */
[----:B------:R-:W-:Y:S01]  /*2fa0*/  ISETP.GE.AND P1, PT, R6, RZ, PT ;  /* 0x000000ff0600720c */ /* 0x000fe20003f26270 */
[----:B------:R-:W-:Y:S01]  /*2fb0*/  IMAD.MOV.U32 R124, RZ, RZ, R10 ;  /* 0x000000ffff7c7224 */ /* 0x000fe200078e000a */
[----:B------:R-:W-:Y:S01]  /*2fc0*/  LOP3.LUT R6, R3, 0x4, RZ, 0xfc, !PT ;  /* 0x0000000403067812 */ /* 0x000fe200078efcff */
[--C-:B------:R-:W-:Y:S01]  /*2fd0*/  @!P6 IMAD.IADD R122, R122, 0x1, -R5.reuse ;  /* 0x000000017a7ae824 */ /* 0x100fe200078e0a05 */
[----:B------:R-:W-:Y:S01]  /*2fe0*/  ISETP.GT.U32.AND P6, PT, R5, R130, PT ;  /* 0x000000820500720c */ /* 0x000fe20003fc4070 */
[--C-:B------:R-:W-:Y:S01]  /*2ff0*/  @!P3 IMAD.IADD R136, R136, 0x1, -R5.reuse ;  /* 0x000000018888b824 */ /* 0x100fe200078e0a05 */
[----:B------:R-:W-:Y:S01]  /*3000*/  ISETP.GE.AND P3, PT, R15, RZ, PT ;  /* 0x000000ff0f00720c */ /* 0x000fe20003f66270 */
[--C-:B------:R-:W-:Y:S01]  /*3010*/  @!P4 IMAD.IADD R138, R138, 0x1, -R5.reuse ;  /* 0x000000018a8ac824 */ /* 0x100fe200078e0a05 */
[----:B-1----:R-:W-:Y:S01]  /*3020*/  LEA R46, P4, R17, UR18, 0x2 ;  /* 0x00000012112e7c11 */ /* 0x002fe2000f8810ff */
[--C-:B------:R-:W-:Y:S01]  /*3030*/  @!P2 IMAD.IADD R134, R134, 0x1, -R5.reuse ;  /* 0x000000018686a824 */ /* 0x100fe200078e0a05 */
[----:B------:R-:W-:Y:S01]  /*3040*/  ISETP.GE.AND P2, PT, R25, RZ, PT ;  /* 0x000000ff1900720c */ /* 0x000fe20003f46270 */
[----:B------:R-:W-:Y:S01]  /*3050*/  @!P5 IMAD.IADD R140, R140, 0x1, -R5 ;  /* 0x000000018c8cd824 */ /* 0x000fe200078e0a05 */
[----:B------:R-:W-:Y:S01]  /*3060*/  ISETP.GE.AND P5, PT, R21, RZ, PT ;  /* 0x000000ff1500720c */ /* 0x000fe20003fa6270 */
[----:B------:R-:W-:Y:S01]  /*3070*/  IMAD.MOV.U32 R21, RZ, RZ, R12 ;  /* 0x000000ffff157224 */ /* 0x000fe200078e000c */
[----:B------:R-:W-:Y:S01]  /*3080*/  LEA.HI.X.SX32 R47, R17, UR19, 0x2, P4 ;  /* 0x00000013112f7c11 */ /* 0x000fe2000a0f16ff */
[----:B--2---:R-:W-:Y:S01]  /*3090*/  IMAD R16, R16, UR4, RZ ;  /* 0x0000000410107c24 */ /* 0x004fe2000f8e02ff */
[----:B------:R-:W-:Y:S01]  /*30a0*/  ISETP.GE.AND P4, PT, R23, RZ, PT ;  /* 0x000000ff1700720c */ /* 0x000fe20003f86270 */
[----:B------:R-:W-:Y:S01]  /*30b0*/  @!P1 IMAD.MOV R21, RZ, RZ, -R21 ;  /* 0x000000ffff159224 */ /* 0x000fe200078e0a15 */
[----:B------:R-:W-:Y:S01]  /*30c0*/  ISETP.GE.AND P1, PT, R35, RZ, PT ;  /* 0x000000ff2300720c */ /* 0x000fe20003f26270 */
[----:B------:R-:W-:Y:S01]  /*30d0*/  @!P3 IMAD.MOV R252, RZ, RZ, -R252 ;  /* 0x000000fffffcb224 */ /* 0x000fe200078e0afc */
[----:B------:R-:W-:Y:S01]  /*30e0*/  ISETP.GE.AND P3, PT, R33, RZ, PT ;  /* 0x000000ff2100720c */ /* 0x000fe20003f66270 */
[--C-:B------:R-:W-:Y:S01]  /*30f0*/  @!P6 IMAD.IADD R130, R130, 0x1, -R5.reuse ;  /* 0x000000018282e824 */ /* 0x100fe200078e0a05 */
[----:B------:R-:W-:Y:S01]  /*3100*/  ISETP.GT.U32.AND P6, PT, R5, R142, PT ;  /* 0x0000008e0500720c */ /* 0x000fe20003fc4070 */
[----:B------:R-:W-:Y:S01]  /*3110*/  @!P2 IMAD.MOV R250, RZ, RZ, -R250 ;  /* 0x000000fffffaa224 */ /* 0x000fe200078e0afa */
[----:B------:R-:W-:Y:S01]  /*3120*/  ISETP.GE.AND P2, PT, R31, RZ, PT ;  /* 0x000000ff1f00720c */ /* 0x000fe20003f46270 */
[----:B------:R-:W-:Y:S01]  /*3130*/  @!P5 IMAD.MOV R124, RZ, RZ, -R124 ;  /* 0x000000ffff7cd224 */ /* 0x000fe200078e0a7c */
[----:B------:R-:W-:Y:S01]  /*3140*/  ISETP.GE.AND P5, PT, R29, RZ, PT ;  /* 0x000000ff1d00720c */ /* 0x000fe20003fa6270 */
[--C-:B------:R-:W-:Y:S01]  /*3150*/  @!P0 IMAD.IADD R126, R126, 0x1, -R5.reuse ;  /* 0x000000017e7e8824 */ /* 0x100fe200078e0a05 */
[----:B------:R-:W-:Y:S01]  /*3160*/  ISETP.NE.U32.AND P0, PT, R7, RZ, PT ;  /* 0x000000ff0700720c */ /* 0x000fe20003f05070 */
[----:B------:R-:W-:Y:S01]  /*3170*/  @!P4 IMAD.MOV R248, RZ, RZ, -R248 ;  /* 0x000000fffff8c224 */ /* 0x000fe200078e0af8 */
[----:B------:R-:W-:Y:S01]  /*3180*/  ISETP.GE.AND P4, PT, R27, RZ, PT ;  /* 0x000000ff1b00720c */ /* 0x000fe20003f86270 */
[----:B------:R-:W-:Y:S01]  /*3190*/  @!P1 IMAD.MOV R20, RZ, RZ, -R20 ;  /* 0x000000ffff149224 */ /* 0x000fe200078e0a14 */
[----:B------:R-:W-:Y:S01]  /*31a0*/  ISETP.GE.AND P1, PT, R45, RZ, PT ;  /* 0x000000ff2d00720c */ /* 0x000fe20003f26270 */
[----:B------:R-:W-:Y:S01]  /*31b0*/  @!P3 IMAD.MOV R22, RZ, RZ, -R22 ;  /* 0x000000ffff16b224 */ /* 0x000fe200078e0a16 */
[----:B------:R-:W-:Y:S01]  /*31c0*/  ISETP.GE.AND P3, PT, R43, RZ, PT ;  /* 0x000000ff2b00720c */ /* 0x000fe20003f66270 */
[----:B------:R-:W-:Y:S01]  /*31d0*/  @!P6 IMAD.IADD R142, R142, 0x1, -R5 ;  /* 0x000000018e8ee824 */ /* 0x000fe200078e0a05 */
[C---:B------:R-:W-:Y:S01]  /*31e0*/  LEA R68, P6, R16.reuse, UR16, 0x2 ;  /* 0x0000001010447c11 */ /* 0x040fe2000f8c10ff */
[----:B------:R-:W-:Y:S01]  /*31f0*/  @!P2 IMAD.MOV R24, RZ, RZ, -R24 ;  /* 0x000000ffff18a224 */ /* 0x000fe200078e0a18 */
[----:B------:R-:W-:Y:S01]  /*3200*/  ISETP.GE.AND P2, PT, R41, RZ, PT ;  /* 0x000000ff2900720c */ /* 0x000fe20003f46270 */
[----:B------:R-:W-:Y:S01]  /*3210*/  @!P5 IMAD.MOV R26, RZ, RZ, -R26 ;  /* 0x000000ffff1ad224 */ /* 0x000fe200078e0a1a */
[----:B------:R-:W-:Y:S01]  /*3220*/  ISETP.GE.AND P5, PT, R39, RZ, PT ;  /* 0x000000ff2700720c */ /* 0x000fe20003fa6270 */
[----:B------:R-:W-:Y:S01]  /*3230*/  IMAD.U32 R15, RZ, RZ, UR20 ;  /* 0x00000014ff0f7e24 */ /* 0x000fe2000f8e00ff */
[----:B------:R-:W-:Y:S01]  /*3240*/  LEA.HI.X.SX32 R18, R16, UR17, 0x2, P6 ;  /* 0x0000001110127c11 */ /* 0x000fe2000b0f16ff */
[----:B------:R-:W-:Y:S01]  /*3250*/  @!P4 IMAD.MOV R28, RZ, RZ, -R28 ;  /* 0x000000ffff1cc224 */ /* 0x000fe200078e0a1c */
[----:B------:R-:W-:Y:S01]  /*3260*/  ISETP.GE.AND P4, PT, R37, RZ, PT ;  /* 0x000000ff2500720c */ /* 0x000fe20003f86270 */
[----:B------:R-:W-:Y:S01]  /*3270*/  @!P1 IMAD.MOV R30, RZ, RZ, -R30 ;  /* 0x000000ffff1e9224 */ /* 0x000fe200078e0a1e */
[----:B------:R-:W-:Y:S01]  /*3280*/  ISETP.GE.AND P1, PT, R57, RZ, PT ;  /* 0x000000ff3900720c */ /* 0x000fe20003f26270 */
[----:B------:R-:W-:Y:S01]  /*3290*/  @!P3 IMAD.MOV R32, RZ, RZ, -R32 ;  /* 0x000000ffff20b224 */ /* 0x000fe200078e0a20 */
[----:B------:R-:W-:Y:S01]  /*32a0*/  ISETP.GE.AND P3, PT, R55, RZ, PT ;  /* 0x000000ff3700720c */ /* 0x000fe20003f66270 */
[----:B------:R-:W-:Y:S01]  /*32b0*/  IMAD R31, R3, UR20, RZ ;  /* 0x00000014031f7c24 */ /* 0x000fe2000f8e02ff */
[----:B------:R-:W-:Y:S01]  /*32c0*/  ISETP.GE.AND P6, PT, R11, UR13, PT ;  /* 0x0000000d0b007c0c */ /* 0x000fe2000bfc6270 */
[----:B------:R-:W-:Y:S01]  /*32d0*/  @!P2 IMAD.MOV R34, RZ, RZ, -R34 ;  /* 0x000000ffff22a224 */ /* 0x000fe200078e0a22 */
[----:B------:R-:W-:Y:S01]  /*32e0*/  ISETP.GE.AND P2, PT, R53, RZ, PT ;  /* 0x000000ff3500720c */ /* 0x000fe20003f46270 */
[----:B------:R-:W-:Y:S01]  /*32f0*/  @!P5 IMAD.MOV R36, RZ, RZ, -R36 ;  /* 0x000000ffff24d224 */ /* 0x000fe200078e0a24 */
[----:B------:R-:W-:Y:S01]  /*3300*/  ISETP.GE.AND P5, PT, R51, RZ, PT ;  /* 0x000000ff3300720c */ /* 0x000fe20003fa6270 */
[----:B------:R-:W-:Y:S01]  /*3310*/  IMAD.U32 R14, RZ, RZ, UR20 ;  /* 0x00000014ff0e7e24 */ /* 0x000fe2000f8e00ff */
[----:B------:R-:W-:Y:S01]  /*3320*/  SEL R5, R4, RZ, !P6 ;  /* 0x000000ff04057207 */ /* 0x000fe20007000000 */
[----:B------:R-:W-:Y:S01]  /*3330*/  @!P4 IMAD.MOV R38, RZ, RZ, -R38 ;  /* 0x000000ffff26c224 */ /* 0x000fe200078e0a26 */
[----:B------:R-:W-:Y:S01]  /*3340*/  ISETP.GE.AND P4, PT, R49, RZ, PT ;  /* 0x000000ff3100720c */ /* 0x000fe20003f86270 */
[----:B------:R-:W-:Y:S01]  /*3350*/  @!P1 IMAD.MOV R40, RZ, RZ, -R40 ;  /* 0x000000ffff289224 */ /* 0x000fe200078e0a28 */
[----:B------:R-:W-:Y:S01]  /*3360*/  ISETP.GE.AND P1, PT, R67, RZ, PT ;  /* 0x000000ff4300720c */ /* 0x000fe20003f26270 */
[----:B------:R-:W-:Y:S01]  /*3370*/  @!P3 IMAD.MOV R42, RZ, RZ, -R42 ;  /* 0x000000ffff2ab224 */ /* 0x000fe200078e0a2a */
[----:B------:R-:W-:Y:S01]  /*3380*/  ISETP.GE.AND P3, PT, R65, RZ, PT ;  /* 0x000000ff4100720c */ /* 0x000fe20003f66270 */
[----:B------:R-:W-:Y:S01]  /*3390*/  IMAD R15, R15, 0x2, R31 ;  /* 0x000000020f0f7824 */ /* 0x000fe200078e021f */
[----:B------:R-:W-:Y:S01]  /*33a0*/  ISETP.GE.AND P6, PT, R119, RZ, PT ;  /* 0x000000ff7700720c */ /* 0x000fe20003fc6270 */
[----:B------:R-:W-:Y:S01]  /*33b0*/  @!P2 IMAD.MOV R44, RZ, RZ, -R44 ;  /* 0x000000ffff2ca224 */ /* 0x000fe200078e0a2c */
[----:B------:R-:W-:Y:S01]  /*33c0*/  ISETP.GE.AND P2, PT, R63, RZ, PT ;  /* 0x000000ff3f00720c */ /* 0x000fe20003f46270 */
[----:B------:R-:W-:Y:S01]  /*33d0*/  @!P5 IMAD.MOV R48, RZ, RZ, -R48 ;  /* 0x000000ffff30d224 */ /* 0x000fe200078e0a30 */
[----:B------:R-:W-:Y:S01]  /*33e0*/  ISETP.GE.AND P5, PT, R61, RZ, PT ;  /* 0x000000ff3d00720c */ /* 0x000fe20003fa6270 */
[----:B------:R-:W-:Y:S01]  /*33f0*/  IMAD.U32 R13, RZ, RZ, UR20 ;  /* 0x00000014ff0d7e24 */ /* 0x000fe2000f8e00ff */
[----:B------:R-:W1:Y:S01]  /*3400*/  LDS R29, [UR10] ;  /* 0x0000000aff1d7984 */ /* 0x000e620008000800 */
[----:B------:R-:W-:Y:S01]  /*3410*/  @!P4 IMAD.MOV R50, RZ, RZ, -R50 ;  /* 0x000000ffff32c224 */ /* 0x000fe200078e0a32 */
[----:B------:R-:W-:Y:S01]  /*3420*/  ISETP.GE.AND P4, PT, R59, RZ, PT ;  /* 0x000000ff3b00720c */ /* 0x000fe20003f86270 */
[----:B------:R-:W-:Y:S01]  /*3430*/  @!P1 IMAD.MOV R52, RZ, RZ, -R52 ;  /* 0x000000ffff349224 */ /* 0x000fe200078e0a34 */
[----:B------:R-:W-:Y:S01]  /*3440*/  ISETP.GE.AND P1, PT, R77, RZ, PT ;  /* 0x000000ff4d00720c */ /* 0x000fe20003f26270 */
[----:B------:R-:W-:Y:S01]  /*3450*/  @!P3 IMAD.MOV R54, RZ, RZ, -R54 ;  /* 0x000000ffff36b224 */ /* 0x000fe200078e0a36 */
[----:B------:R-:W-:Y:S01]  /*3460*/  ISETP.GE.AND P3, PT, R75, RZ, PT ;  /* 0x000000ff4b00720c */ /* 0x000fe20003f66270 */
[----:B------:R-:W-:Y:S01]  /*3470*/  IMAD R14, R14, 0x2, R15 ;  /* 0x000000020e0e7824 */ /* 0x000fe200078e020f */
[----:B------:R2:W-:Y:S01]  /*3480*/  STL [R1+0x4], R31 ;  /* 0x0000041f01007387 */ /* 0x0005e20000100800 */
[----:B------:R-:W-:Y:S01]  /*3490*/  @!P2 IMAD.MOV R56, RZ, RZ, -R56 ;  /* 0x000000ffff38a224 */ /* 0x000fe200078e0a38 */
[----:B------:R-:W-:Y:S01]  /*34a0*/  ISETP.GE.AND P2, PT, R73, RZ, PT ;  /* 0x000000ff4900720c */ /* 0x000fe20003f46270 */
[----:B------:R-:W-:Y:S01]  /*34b0*/  @!P5 IMAD.MOV R58, RZ, RZ, -R58 ;  /* 0x000000ffff3ad224 */ /* 0x000fe200078e0a3a */
[----:B------:R-:W-:Y:S01]  /*34c0*/  ISETP.GE.AND P5, PT, R71, RZ, PT ;  /* 0x000000ff4700720c */ /* 0x000fe20003fa6270 */
[----:B------:R-:W-:Y:S01]  /*34d0*/  IMAD.U32 R12, RZ, RZ, UR20 ;  /* 0x00000014ff0c7e24 */ /* 0x000fe2000f8e00ff */
[----:B------:R-:W-:Y:S01]  /*34e0*/  USHF.L.U32 UR4, UR14, 0x15, URZ ;  /* 0x000000150e047899 */ /* 0x000fe200080006ff */
[----:B------:R-:W-:Y:S01]  /*34f0*/  @!P4 IMAD.MOV R60, RZ, RZ, -R60 ;  /* 0x000000ffff3cc224 */ /* 0x000fe200078e0a3c */
[----:B------:R-:W-:Y:S01]  /*3500*/  ISETP.GE.AND P4, PT, R69, RZ, PT ;  /* 0x000000ff4500720c */ /* 0x000fe20003f86270 */
[----:B------:R-:W-:Y:S01]  /*3510*/  @!P1 IMAD.MOV R62, RZ, RZ, -R62 ;  /* 0x000000ffff3e9224 */ /* 0x000fe200078e0a3e */
[----:B------:R-:W-:Y:S01]  /*3520*/  ISETP.GE.AND P1, PT, R87, RZ, PT ;  /* 0x000000ff5700720c */ /* 0x000fe20003f26270 */
[----:B------:R-:W-:Y:S01]  /*3530*/  @!P3 IMAD.MOV R64, RZ, RZ, -R64 ;  /* 0x000000ffff40b224 */ /* 0x000fe200078e0a40 */
[----:B------:R-:W-:Y:S01]  /*3540*/  ISETP.GE.AND P3, PT, R85, RZ, PT ;  /* 0x000000ff5500720c */ /* 0x000fe20003f66270 */
[----:B------:R-:W-:Y:S01]  /*3550*/  IMAD R13, R13, 0x2, R14 ;  /* 0x000000020d0d7824 */ /* 0x000fe200078e020e */
[----:B------:R-:W-:Y:S01]  /*3560*/  ULOP3.LUT UR4, UR4, 0x600000, URZ, 0xc0, !UPT ;  /* 0x0060000004047892 */ /* 0x000fe2000f8ec0ff */
[----:B------:R-:W-:Y:S01]  /*3570*/  @!P2 IMAD.MOV R66, RZ, RZ, -R66 ;  /* 0x000000ffff42a224 */ /* 0x000fe200078e0a42 */
[----:B------:R-:W-:Y:S01]  /*3580*/  ISETP.GE.AND P2, PT, R83, RZ, PT ;  /* 0x000000ff5300720c */ /* 0x000fe20003f46270 */
[----:B------:R-:W-:Y:S01]  /*3590*/  @!P5 IMAD.MOV R70, RZ, RZ, -R70 ;  /* 0x000000ffff46d224 */ /* 0x000fe200078e0a46 */
[----:B------:R-:W-:Y:S01]  /*35a0*/  ISETP.GE.AND P5, PT, R81, RZ, PT ;  /* 0x000000ff5100720c */ /* 0x000fe20003fa6270 */
[----:B------:R-:W-:-:S02]  /*35b0*/  IMAD.U32 R11, RZ, RZ, UR20 ;  /* 0x00000014ff0b7e24 */ /* 0x000fc4000f8e00ff */
[----:B------:R-:W-:Y:S01]  /*35c0*/  @!P4 IMAD.MOV R72, RZ, RZ, -R72 ;  /* 0x000000ffff48c224 */ /* 0x000fe200078e0a48 */
[----:B------:R-:W-:Y:S01]  /*35d0*/  ISETP.GE.AND P4, PT, R79, RZ, PT ;  /* 0x000000ff4f00720c */ /* 0x000fe20003f86270 */
[----:B------:R-:W-:Y:S01]  /*35e0*/  @!P1 IMAD.MOV R74, RZ, RZ, -R74 ;  /* 0x000000ffff4a9224 */ /* 0x000fe200078e0a4a */
[----:B------:R-:W-:Y:S01]  /*35f0*/  ISETP.GE.AND P1, PT, R97, RZ, PT ;  /* 0x000000ff6100720c */ /* 0x000fe20003f26270 */
[----:B------:R-:W-:Y:S01]  /*3600*/  @!P3 IMAD.MOV R76, RZ, RZ, -R76 ;  /* 0x000000ffff4cb224 */ /* 0x000fe200078e0a4c */
[----:B------:R-:W-:Y:S01]  /*3610*/  ISETP.GE.AND P3, PT, R95, RZ, PT ;  /* 0x000000ff5f00720c */ /* 0x000fe20003f66270 */
[----:B------:R-:W-:Y:S02]  /*3620*/  IMAD R12, R12, 0x2, R13 ;  /* 0x000000020c0c7824 */ /* 0x000fe400078e020d */
[----:B------:R-:W-:Y:S01]  /*3630*/  @!P2 IMAD.MOV R78, RZ, RZ, -R78 ;  /* 0x000000ffff4ea224 */ /* 0x000fe200078e0a4e */
[----:B------:R-:W-:Y:S01]  /*3640*/  ISETP.GE.AND P2, PT, R93, RZ, PT ;  /* 0x000000ff5d00720c */ /* 0x000fe20003f46270 */
[----:B------:R-:W-:Y:S01]  /*3650*/  @!P5 IMAD.MOV R80, RZ, RZ, -R80 ;  /* 0x000000ffff50d224 */ /* 0x000fe200078e0a50 */
[----:B------:R-:W-:Y:S01]  /*3660*/  ISETP.GE.AND P5, PT, R91, RZ, PT ;  /* 0x000000ff5b00720c */ /* 0x000fe20003fa6270 */
[----:B------:R-:W-:Y:S01]  /*3670*/  IMAD.U32 R10, RZ, RZ, UR20 ;  /* 0x00000014ff0a7e24 */ /* 0x000fe2000f8e00ff */
[----:B-1----:R-:W-:Y:S01]  /*3680*/  R2UR UR30, R29 ;  /* 0x000000001d1e72ca */ /* 0x002fe200000e0000 */
[----:B------:R-:W-:Y:S01]  /*3690*/  @!P4 IMAD.MOV R82, RZ, RZ, -R82 ;  /* 0x000000ffff52c224 */ /* 0x000fe200078e0a52 */
[----:B------:R-:W-:Y:S01]  /*36a0*/  ISETP.GE.AND P4, PT, R89, RZ, PT ;  /* 0x000000ff5900720c */ /* 0x000fe20003f86270 */
[----:B------:R-:W-:Y:S01]  /*36b0*/  @!P1 IMAD.MOV R84, RZ, RZ, -R84 ;  /* 0x000000ffff549224 */ /* 0x000fe200078e0a54 */
[----:B------:R-:W-:Y:S01]  /*36c0*/  ISETP.GE.AND P1, PT, R107, RZ, PT ;  /* 0x000000ff6b00720c */ /* 0x000fe20003f26270 */
[----:B------:R-:W-:Y:S01]  /*36d0*/  @!P3 IMAD.MOV R86, RZ, RZ, -R86 ;  /* 0x000000ffff56b224 */ /* 0x000fe200078e0a56 */
[----:B------:R-:W-:Y:S01]  /*36e0*/  ISETP.GE.AND P3, PT, R105, RZ, PT ;  /* 0x000000ff6900720c */ /* 0x000fe20003f66270 */
[----:B------:R-:W-:-:S02]  /*36f0*/  IMAD R11, R11, 0x2, R12 ;  /* 0x000000020b0b7824 */ /* 0x000fc400078e020c */
[----:B------:R-:W-:Y:S01]  /*3700*/  @!P2 IMAD.MOV R88, RZ, RZ, -R88 ;  /* 0x000000ffff58a224 */ /* 0x000fe200078e0a58 */
[----:B------:R-:W-:Y:S01]  /*3710*/  ISETP.GE.AND P2, PT, R103, RZ, PT ;  /* 0x000000ff6700720c */ /* 0x000fe20003f46270 */
[----:B------:R-:W-:Y:S01]  /*3720*/  @!P5 IMAD.MOV R90, RZ, RZ, -R90 ;  /* 0x000000ffff5ad224 */ /* 0x000fe200078e0a5a */
[----:B------:R-:W-:Y:S01]  /*3730*/  ISETP.GE.AND P5, PT, R101, RZ, PT ;  /* 0x000000ff6500720c */ /* 0x000fe20003fa6270 */
[----:B------:R-:W-:Y:S02]  /*3740*/  IMAD.U32 R9, RZ, RZ, UR20 ;  /* 0x00000014ff097e24 */ /* 0x000fe4000f8e00ff */
        /* <DEDUP_REMOVED lines=25> */
[----:B------:R-:W-:Y:S01]  /*38e0*/  BAR.SYNC.DEFER_BLOCKING 0x0 ;  /* 0x0000000000007b1d */ /* 0x000fe20000010000 */
[----:B------:R-:W-:Y:S01]  /*38f0*/  ISETP.GE.AND P4, PT, R6, UR13, PT ;  /* 0x0000000d06007c0c */ /* 0x000fe2000bf86270 */
[----:B------:R-:W-:Y:S01]  /*3900*/  @!P1 IMAD.MOV R118, RZ, RZ, -R118 ;  /* 0x000000ffff769224 */ /* 0x000fe200078e0a76 */
[----:B------:R-:W-:Y:S01]  /*3910*/  ISETP.NE.U32.AND P1, PT, R5, RZ, PT ;  /* 0x000000ff0500720c */ /* 0x000fe20003f25070 */
[----:B------:R-:W-:Y:S01]  /*3920*/  IMAD R8, R8, 0x2, R9 ;  /* 0x0000000208087824 */ /* 0x000fe200078e0209 */
        /* <DEDUP_REMOVED lines=8> */
[----:B------:R-:W-:Y:S01]  /*39b0*/  LOP3.LUT R6, R3, 0x6, RZ, 0xfc, !PT ;  /* 0x0000000603067812 */ /* 0x000fe200078efcff */
[----:B------:R-:W-:Y:S01]  /*39c0*/  @!P6 IMAD.MOV R122, RZ, RZ, -R122 ;  /* 0x000000ffff7ae224 */ /* 0x000fe200078e0a7a */
[----:B------:R-:W-:-:S02]  /*39d0*/  ISETP.NE.U32.AND P3, PT, R5, RZ, PT ;  /* 0x000000ff0500720c */ /* 0x000fc40003f65070 */
[----:B------:R-:W-:-:S03]  /*39e0*/  ISETP.GE.AND P6, PT, R139, RZ, PT ;  /* 0x000000ff8b00720c */ /* 0x000fc60003fc6270 */
[----:B------:R-:W-:Y:S01]  /*39f0*/  @!P4 IMAD.MOV R126, RZ, RZ, -R126 ;  /* 0x000000ffff7ec224 */ /* 0x000fe200078e0a7e */
[----:B------:R-:W-:Y:S01]  /*3a00*/  ISETP.GE.AND P4, PT, R129, RZ, PT ;  /* 0x000000ff8100720c */ /* 0x000fe20003f86270 */
[----:B------:R-:W-:Y:S01]  /*3a10*/  @!P2 IMAD.MOV R128, RZ, RZ, -R128 ;  /* 0x000000ffff80a224 */ /* 0x000fe200078e0a80 */
[----:B------:R-:W-:Y:S01]  /*3a20*/  ISETP.GE.AND P2, PT, R141, RZ, PT ;  /* 0x000000ff8d00720c */ /* 0x000fe20003f46270 */
[----:B------:R-:W-:Y:S01]  /*3a30*/  @!P5 IMAD.MOV R130, RZ, RZ, -R130 ;  /* 0x000000ffff82d224 */ /* 0x000fe200078e0a82 */
[----:B------:R-:W-:-:S05]  /*3a40*/  ISETP.GE.AND P5, PT, R143, RZ, PT ;  /* 0x000000ff8f00720c */ /* 0x000fca0003fa6270 */
[----:B------:R-:W-:-:S04]  /*3a50*/  @!P6 IMAD.MOV R134, RZ, RZ, -R134 ;  /* 0x000000ffff86e224 */ /* 0x000fc800078e0a86 */
[----:B------:R-:W-:Y:S01]  /*3a60*/  @!P4 IMAD.MOV R132, RZ, RZ, -R132 ;  /* 0x000000ffff84c224 */ /* 0x000fe200078e0a84 */
[----:B------:R-:W-:Y:S01]  /*3a70*/  ISETP.GE.AND P4, PT, R6, UR13, PT ;  /* 0x0000000d06007c0c */ /* 0x000fe2000bf86270 */
[----:B------:R-:W-:Y:S01]  /*3a80*/  @!P2 IMAD.MOV R136, RZ, RZ, -R136 ;  /* 0x000000ffff88a224 */ /* 0x000fe200078e0a88 */
[----:B------:R-:W-:Y:S01]  /*3a90*/  ISETP.GE.AND P2, PT, R131, RZ, PT ;  /* 0x000000ff8300720c */ /* 0x000fe20003f46270 */
[----:B------:R-:W-:Y:S01]  /*3aa0*/  IMAD.U32 R6, RZ, RZ, UR20 ;  /* 0x00000014ff067e24 */ /* 0x000fe2000f8e00ff */
[----:B------:R-:W-:Y:S01]  /*3ab0*/  SEL R5, R4, RZ, !P4 ;  /* 0x000000ff04057207 */ /* 0x000fe20006000000 */
[----:B------:R-:W-:Y:S01]  /*3ac0*/  @!P5 IMAD.MOV R138, RZ, RZ, -R138 ;  /* 0x000000ffff8ad224 */ /* 0x000fe200078e0a8a */
[----:B------:R-:W-:Y:S01]  /*3ad0*/  ISETP.GE.AND P5, PT, R144, RZ, PT ;  /* 0x000000ff9000720c */ /* 0x000fe20003fa6270 */
[----:B------:R-:W-:Y:S01]  /*3ae0*/  IMAD R6, R6, 0x2, R7 ;  /* 0x0000000206067824 */ /* 0x000fe200078e0207 */
[----:B------:R-:W-:Y:S01]  /*3af0*/  ISETP.NE.U32.AND P4, PT, R5, RZ, PT ;  /* 0x000000ff0500720c */ /* 0x000fe20003f85070 */
[----:B------:R-:W-:-:S02]  /*3b00*/  IMAD.U32 R5, RZ, RZ, UR20 ;  /* 0x00000014ff057e24 */ /* 0x000fc4000f8e00ff */
[----:B------:R-:W-:Y:S02]  /*3b10*/  IMAD.U32 R144, RZ, RZ, UR20 ;  /* 0x00000014ff907e24 */ /* 0x000fe4000f8e00ff */
[----:B------:R-:W-:Y:S02]  /*3b20*/  IMAD R5, R5, 0x2, R6 ;  /* 0x0000000205057824 */ /* 0x000fe400078e0206 */
[----:B------:R-:W-:Y:S01]  /*3b30*/  @!P2 IMAD.MOV R140, RZ, RZ, -R140 ;  /* 0x000000ffff8ca224 */ /* 0x000fe200078e0a8c */
[----:B------:R-:W-:Y:S01]  /*3b40*/  ISETP.NE.AND P2, PT, R19, RZ, PT ;  /* 0x000000ff1300720c */ /* 0x000fe20003f45270 */
[----:B------:R-:W-:Y:S01]  /*3b50*/  IMAD R23, R144, 0x2, R5 ;  /* 0x0000000290177824 */ /* 0x000fe200078e0205 */
[----:B------:R-:W-:Y:S01]  /*3b60*/  LOP3.LUT R19, RZ, R19, RZ, 0x33, !PT ;  /* 0x00000013ff137212 */ /* 0x000fe200078e33ff */
[----:B------:R-:W-:Y:S02]  /*3b70*/  @!P5 IMAD.MOV R142, RZ, RZ, -R142 ;  /* 0x000000ffff8ed224 */ /* 0x000fe400078e0a8e */
[----:B------:R-:W-:Y:S01]  /*3b80*/  IMAD R25, R146, 0x2, R23 ;  /* 0x0000000292197824 */ /* 0x000fe200078e0217 */
[----:B------:R-:W-:-:S02]  /*3b90*/  SEL R225, R19, R66, !P2 ;  /* 0x0000004213e17207 */ /* 0x000fc40005000000 */
[----:B------:R-:W-:Y:S01]  /*3ba0*/  LEA R66, P5, R23, R68, 0x2 ;  /* 0x0000004417427211 */ /* 0x000fe200078a10ff */
[----:B------:R-:W-:Y:S01]  /*3bb0*/  IMAD R27, R144, 0x2, R25 ;  /* 0x00000002901b7824 */ /* 0x000fe200078e0219 */
[C---:B------:R-:W-:Y:S02]  /*3bc0*/  SEL R240, R19.reuse, R34, !P2 ;  /* 0x0000002213f07207 */ /* 0x040fe40005000000 */
[C---:B------:R-:W-:Y:S02]  /*3bd0*/  SEL R239, R19.reuse, R36, !P2 ;  /* 0x0000002413ef7207 */ /* 0x040fe40005000000 */
[C---:B------:R-:W-:Y:S02]  /*3be0*/  SEL R238, R19.reuse, R38, !P2 ;  /* 0x0000002613ee7207 */ /* 0x040fe40005000000 */
[C---:B------:R-:W-:Y:S02]  /*3bf0*/  SEL R237, R19.reuse, R40, !P2 ;  /* 0x0000002813ed7207 */ /* 0x040fe40005000000 */
[----:B------:R-:W-:-:S02]  /*3c00*/  SEL R236, R19, R42, !P2 ;  /* 0x0000002a13ec7207 */ /* 0x000fc40005000000 */
[C---:B------:R-:W-:Y:S02]  /*3c10*/  SEL R235, R19.reuse, R44, !P2 ;  /* 0x0000002c13eb7207 */ /* 0x040fe40005000000 */
[C---:B------:R-:W-:Y:S02]  /*3c20*/  SEL R234, R19.reuse, R48, !P2 ;  /* 0x0000003013ea7207 */ /* 0x040fe40005000000 */
[C---:B------:R-:W-:Y:S02]  /*3c30*/  SEL R233, R19.reuse, R50, !P2 ;  /* 0x0000003213e97207 */ /* 0x040fe40005000000 */
[C---:B------:R-:W-:Y:S02]  /*3c40*/  SEL R232, R19.reuse, R52, !P2 ;  /* 0x0000003413e87207 */ /* 0x040fe40005000000 */
[C---:B------:R-:W-:Y:S02]  /*3c50*/  SEL R231, R19.reuse, R54, !P2 ;  /* 0x0000003613e77207 */ /* 0x040fe40005000000 */
[----:B------:R-:W-:-:S02]  /*3c60*/  SEL R251, R19, R21, !P2 ;  /* 0x0000001513fb7207 */ /* 0x000fc40005000000 */
[C---:B------:R-:W-:Y:S02]  /*3c70*/  SEL R250, R19.reuse, R250, !P2 ;  /* 0x000000fa13fa7207 */ /* 0x040fe40005000000 */
[----:B------:R-:W-:Y:S01]  /*3c80*/  SEL R249, R19, R124, !P2 ;  /* 0x0000007c13f97207 */ /* 0x000fe20005000000 */
[----:B------:R-:W-:Y:S01]  /*3c90*/  IMAD R251, R251, UR15, RZ ;  /* 0x0000000ffbfb7c24 */ /* 0x000fe2000f8e02ff */
        /* <DEDUP_REMOVED lines=49> */
[----:B------:R-:W-:Y:S01]  /*3fb0*/  SEL R252, R19, R252, !P2 ;  /* 0x000000fc13fc7207 */ /* 0x000fe20005000000 */
[----:B------:R-:W-:Y:S01]  /*3fc0*/  IMAD R19, R146, 0x2, R27 ;  /* 0x0000000292137824 */ /* 0x000fe200078e021b */
[----:B------:R-:W-:Y:S02]  /*3fd0*/  LEA R64, P2, R25, R68, 0x2 ;  /* 0x0000004419407211 */ /* 0x000fe400078410ff */
[----:B------:R-:W-:-:S02]  /*3fe0*/  LEA.HI.X.SX32 R67, R23, R18, 0x2, P5 ;  /* 0x0000001217437211 */ /* 0x000fc400028f16ff */
[----:B------:R-:W-:Y:S02]  /*3ff0*/  LEA R60, P5, R27, R68, 0x2 ;  /* 0x000000441b3c7211 */ /* 0x000fe400078a10ff */
[-C--:B------:R-:W-:Y:S02]  /*4000*/  LEA.HI.X.SX32 R65, R25, R18.reuse, 0x2, P2 ;  /* 0x0000001219417211 */ /* 0x080fe400010f16ff */
[----:B------:R-:W-:Y:S02]  /*4010*/  LEA.HI.X.SX32 R61, R27, R18, 0x2, P5 ;  /* 0x000000121b3d7211 */ /* 0x000fe400028f16ff */
[-C--:B------:R-:W-:Y:S02]  /*4020*/  LEA R206, P2, R31, R68.reuse, 0x2 ;  /* 0x000000441fce7211 */ /* 0x080fe400078410ff */
[----:B------:R-:W-:Y:S02]  /*4030*/  LEA R88, P5, R15, R68, 0x2 ;  /* 0x000000440f587211 */ /* 0x000fe400078a10ff */
[----:B------:R-:W-:-:S02]  /*4040*/  LEA.HI.X.SX32 R207, R31, R18, 0x2, P2 ;  /* 0x000000121fcf7211 */ /* 0x000fc400010f16ff */
[C---:B------:R-:W-:Y:S02]  /*4050*/  LEA R86, P2, R14.reuse, R68, 0x2 ;  /* 0x000000440e567211 */ /* 0x040fe400078410ff */
[----:B------:R-:W-:Y:S02]  /*4060*/  LEA.HI.X.SX32 R89, R15, R18, 0x2, P5 ;  /* 0x000000120f597211 */ /* 0x000fe400028f16ff */
[C---:B------:R-:W-:Y:S02]  /*4070*/  LEA R84, P5, R13.reuse, R68, 0x2 ;  /* 0x000000440d547211 */ /* 0x040fe400078a10ff */
[----:B------:R-:W-:Y:S02]  /*4080*/  LEA.HI.X.SX32 R87, R14, R18, 0x2, P2 ;  /* 0x000000120e577211 */ /* 0x000fe400010f16ff */
[----:B------:R-:W-:Y:S02]  /*4090*/  LEA R82, P2, R12, R68, 0x2 ;  /* 0x000000440c527211 */ /* 0x000fe400078410ff */
[----:B------:R-:W-:-:S02]  /*40a0*/  LEA.HI.X.SX32 R85, R13, R18, 0x2, P5 ;  /* 0x000000120d557211 */ /* 0x000fc400028f16ff */
[----:B------:R-:W-:Y:S02]  /*40b0*/  LEA R80, P5, R11, R68, 0x2 ;  /* 0x000000440b507211 */ /* 0x000fe400078a10ff */
[----:B------:R-:W-:Y:S02]  /*40c0*/  LEA.HI.X.SX32 R83, R12, R18, 0x2, P2 ;  /* 0x000000120c537211 */ /* 0x000fe400010f16ff */
[-C--:B------:R-:W-:Y:S02]  /*40d0*/  LEA R56, P6, R19, R68.reuse, 0x2 ;  /* 0x0000004413387211 */ /* 0x080fe400078c10ff */
[----:B------:R-:W-:Y:S02]  /*40e0*/  LEA R78, P2, R10, R68, 0x2 ;  /* 0x000000440a4e7211 */ /* 0x000fe400078410ff */
[----:B------:R-:W-:Y:S02]  /*40f0*/  LEA.HI.X.SX32 R81, R11, R18, 0x2, P5 ;  /* 0x000000120b517211 */ /* 0x000fe400028f16ff */
[----:B------:R-:W-:-:S02]  /*4100*/  LEA R76, P5, R9, R68, 0x2 ;  /* 0x00000044094c7211 */ /* 0x000fc400078a10ff */
[-C--:B------:R-:W-:Y:S02]  /*4110*/  LEA.HI.X.SX32 R57, R19, R18.reuse, 0x2, P6 ;  /* 0x0000001213397211 */ /* 0x080fe400030f16ff */
[----:B------:R-:W-:Y:S02]  /*4120*/  LEA.HI.X.SX32 R79, R10, R18, 0x2, P2 ;  /* 0x000000120a4f7211 */ /* 0x000fe400010f16ff */
[----:B------:R-:W-:Y:S02]  /*4130*/  LEA R74, P2, R8, R68, 0x2 ;  /* 0x00000044084a7211 */ /* 0x000fe400078410ff */
[----:B------:R-:W-:Y:S02]  /*4140*/  LEA.HI.X.SX32 R77, R9, R18, 0x2, P5 ;  /* 0x00000012094d7211 */ /* 0x000fe400028f16ff */
[----:B------:R-:W-:Y:S02]  /*4150*/  LEA R70, P6, R6, R68, 0x2 ;  /* 0x0000004406467211 */ /* 0x000fe400078c10ff */
[----:B------:R-:W-:-:S02]  /*4160*/  LOP3.LUT R24, R147, 0x7f, RZ, 0xc0, !PT ;  /* 0x0000007f93187812 */ /* 0x000fc400078ec0ff */
[C---:B------:R-:W-:Y:S02]  /*4170*/  LEA R72, P5, R7.reuse, R68, 0x2 ;  /* 0x0000004407487211 */ /* 0x040fe400078a10ff */
[-C--:B------:R-:W-:Y:S02]  /*4180*/  LEA.HI.X.SX32 R75, R8, R18.reuse, 0x2, P2 ;  /* 0x00000012084b7211 */ /* 0x080fe400010f16ff */
[-C--:B------:R-:W-:Y:S02]  /*4190*/  LEA.HI.X.SX32 R71, R6, R18.reuse, 0x2, P6 ;  /* 0x0000001206477211 */ /* 0x080fe400030f16ff */
[----:B------:R-:W-:Y:S02]  /*41a0*/  LEA.HI.X.SX32 R73, R7, R18, 0x2, P5 ;  /* 0x0000001207497211 */ /* 0x000fe400028f16ff */
[----:B------:R-:W-:Y:S02]  /*41b0*/  ISETP.NE.U32.AND P2, PT, R24, RZ, PT ;  /* 0x000000ff1800720c */ /* 0x000fe40003f45070 */
[----:B------:R-:W-:-:S02]  /*41c0*/  LOP3.LUT R23, R3, 0x8, RZ, 0xfc, !PT ;  /* 0x0000000803177812 */ /* 0x000fc400078efcff */
[----:B------:R-:W-:Y:S02]  /*41d0*/  LEA R68, P6, R5, R68, 0x2 ;  /* 0x0000004405447211 */ /* 0x000fe400078c10ff */
[C---:B------:R-:W-:Y:S02]  /*41e0*/  LOP3.LUT R22, R3.reuse, 0xa, RZ, 0xfc, !PT ;  /* 0x0000000a03167812 */ /* 0x040fe400078efcff */
[C---:B------:R-:W-:Y:S02]  /*41f0*/  LOP3.LUT R21, R3.reuse, 0xc, RZ, 0xfc, !PT ;  /* 0x0000000c03157812 */ /* 0x040fe400078efcff */
[----:B------:R-:W-:Y:S01]  /*4200*/  LOP3.LUT R20, R3, 0xe, RZ, 0xfc, !PT ;  /* 0x0000000e03147812 */ /* 0x000fe200078efcff */
[----:B--2-4-:R-:W-:Y:S06]  /*4210*/  BRA.U UP0, `(.L_x_5) ;  /* 0x0000000100187547 */ /* 0x014fec000b800000 */
[----:B------:R-:W-:Y:S01]  /*4220*/  ELECT P5, URZ, PT ;  /* 0x0000000000ff782f */ /* 0x000fe200038a0000 */
[----:B------:R-:W-:Y:S01]  /*4230*/  IMAD.MOV.U32 R19, RZ, RZ, 0x1 ;  /* 0x00000001ff137424 */ /* 0x000fe200078e00ff */
[----:B------:R-:W-:Y:S01]  /*4240*/  UMOV UR6, 0x40 ;  /* 0x0000004000067882 */ /* 0x000fe20000000000 */
[----:B------:R-:W-:Y:S01]  /*4250*/  UVIRTCOUNT.DEALLOC.SMPOOL 0x80 ;  /* 0x000000800000784c */ /* 0x000fe20000000000 */
[----:B------:R-:W-:-:S09]  /*4260*/  ULEA UR6, UR5, UR6, 0x18 ;  /* 0x0000000605067291 */ /* 0x000fd2000f8ec0ff */
[----:B------:R1:W-:Y:S03]  /*4270*/  @P5 STS.U8 [UR6], R19 ;  /* 0x00000013ff005988 */ /* 0x0003e60008000006 */
.L_x_5:
[----:B------:R-:W-:Y:S01]  /*4280*/  UIADD3 UR11, UPT, UPT, UR30, UR4, URZ ;  /* 0x000000041e0b7290 */ /* 0x000fe2000fffe0ff */
[----:B------:R-:W-:Y:S01]  /*4290*/  ISETP.GE.AND P5, PT, R23, UR13, PT ;  /* 0x0000000d17007c0c */ /* 0x000fe2000bfa6270 */
[----:B------:R-:W-:Y:S01]  /*42a0*/  VOTEU.ALL UP1, P2 ;  /* 0x0000000000ff7886 */ /* 0x000fe20001020000 */
[----:B------:R-:W-:Y:S01]  /*42b0*/  LEA.HI.X.SX32 R69, R5, R18, 0x2, P6 ;  /* 0x0000001205457211 */ /* 0x000fe200030f16ff */
[----:B------:R-:W-:Y:S01]  /*42c0*/  VOTEU.ALL UP2, P2 ;  /* 0x0000000000ff7886 */ /* 0x000fe20001040000 */
[----:B------:R-:W-:Y:S01]  /*42d0*/  LEA R26, P6, R251, R46, 0x2 ;  /* 0x0000002efb1a7211 */ /* 0x000fe200078c10ff */
[----:B------:R-:W-:Y:S01]  /*42e0*/  IMAD.SHL.U32 R24, R24, 0x4, RZ ;  /* 0x0000000418187824 */ /* 0x000fe200078e00ff */
[----:B------:R-:W-:-:S04]  /*42f0*/  @!UP1 UIADD3 UR16, UPT, UPT, -UR7, 0x100000, URZ ;  /* 0x0010000007109890 */ /* 0x000fc8000fffe1ff */
[----:B------:R-:W-:Y:S02]  /*4300*/  @!UP1 USHF.L.U32 UR17, UR16, 0xb, URZ ;  /* 0x0000000b10119899 */ /* 0x000fe400080006ff */
[----:B------:R-:W-:Y:S02]  /*4310*/  @!UP1 USHF.L.U32 UR16, UR16, 0x1, URZ ;  /* 0x0000000110109899 */ /* 0x000fe400080006ff */
[----:B------:R-:W-:Y:S01]  /*4320*/  USHF.L.U32 UR9, UR21, 0x5, URZ ;  /* 0x0000000515097899 */ /* 0x000fe200080006ff */
[----:B------:R-:W-:Y:S01]  /*4330*/  STTM.16dp32bit_t0_t15.x128 tmem[UR11], RZ ;  /* 0x000000ff000079ed */ /* 0x000fe20008b8000b */
[----:B------:R-:W-:Y:S01]  /*4340*/  STTM.16dp32bit_t16_t31.x128 tmem[UR11+0x80], RZ ;  /* 0x000080ff000079ed */ /* 0x000fe20008ba000b */
[----:B------:R-:W2:Y:S01]  /*4350*/  FENCE.VIEW.ASYNC.T ;  /* 0x00000000000073c6 */ /* 0x000ea20000000200 */
[----:B------:R-:W-:-:S04]  /*4360*/  @!UP1 UIADD3 UR4, UPT, UPT, -UR7, 0x100000, URZ ;  /* 0x0010000007049890 */ /* 0x000fc8000fffe1ff */
[----:B------:R-:W-:Y:S02]  /*4370*/  @!UP1 USHF.L.U32 UR5, UR4, 0xb, URZ ;  /* 0x0000000b04059899 */ /* 0x000fe400080006ff */
[----:B------:R-:W-:Y:S01]  /*4380*/  @!UP1 USHF.L.U32 UR4, UR4, 0x1, URZ ;  /* 0x0000000104049899 */ /* 0x000fe200080006ff */
[----:B--2---:R-:W-:Y:S01]  /*4390*/  BAR.SYNC.DEFER_BLOCKING 0x0 ;  /* 0x0000000000007b1d */ /* 0x004fe20000010000 */
[----:B------:R-:W-:Y:S01]  /*43a0*/  SEL R18, R4, RZ, !P5 ;  /* 0x000000ff04127207 */ /* 0x000fe20006800000 */
[----:B------:R-:W-:Y:S01]  /*43b0*/  IMAD R249, R249, UR15, RZ ;  /* 0x0000000ff9f97c24 */ /* 0x000fe2000f8e02ff */
[----:B------:R-:W-:Y:S01]  /*43c0*/  ISETP.GE.AND P5, PT, R21, UR13, PT ;  /* 0x0000000d15007c0c */ /* 0x000fe2000bfa6270 */
[----:B------:R-:W-:Y:S01]  /*43d0*/  VIADD R21, R0, UR10 ;  /* 0x0000000a00157c36 */ /* 0x000fe20008000000 */
[----:B------:R-:W-:Y:S01]  /*43e0*/  LEA.HI.X.SX32 R27, R251, R47, 0x2, P6 ;  /* 0x0000002ffb1b7211 */ /* 0x000fe200030f16ff */
[----:B------:R-:W-:Y:S01]  /*43f0*/  VOTEU.ALL UP1, P2 ;  /* 0x0000000000ff7886 */ /* 0x000fe20001020000 */
[----:B------:R-:W-:Y:S01]  /*4400*/  ISETP.GE.AND P6, PT, R22, UR13, PT ;  /* 0x0000000d16007c0c */ /* 0x000fe2000bfc6270 */
[----:B------:R-:W-:Y:S01]  /*4410*/  IMAD R247, R247, UR15, RZ ;  /* 0x0000000ff7f77c24 */ /* 0x000fe2000f8e02ff */
[----:B------:R-:W-:Y:S01]  /*4420*/  LOP3.LUT R23, R3, 0x10, RZ, 0xfc, !PT ;  /* 0x0000001003177812 */ /* 0x000fe200078efcff */
[----:B------:R-:W-:Y:S01]  /*4430*/  IMAD R245, R245, UR15, RZ ;  /* 0x0000000ff5f57c24 */ /* 0x000fe2000f8e02ff */
[----:B-1----:R-:W-:Y:S01]  /*4440*/  SEL R19, R4, RZ, !P6 ;  /* 0x000000ff04137207 */ /* 0x002fe20007000000 */
[----:B------:R-:W-:Y:S01]  /*4450*/  IMAD.U32 R205, RZ, RZ, UR9 ;  /* 0x00000009ffcd7e24 */ /* 0x000fe2000f8e00ff */
[----:B------:R-:W-:Y:S01]  /*4460*/  ISETP.GE.AND P6, PT, R20, UR13, PT ;  /* 0x0000000d14007c0c */ /* 0x000fe2000bfc6270 */
[----:B------:R-:W-:Y:S01]  /*4470*/  IMAD R243, R243, UR15, RZ ;  /* 0x0000000ff3f37c24 */ /* 0x000fe2000f8e02ff */
[C---:B------:R-:W-:Y:S01]  /*4480*/  LOP3.LUT R20, R0.reuse, 0x10, RZ, 0x3c, !PT ;  /* 0x0000001000147812 */ /* 0x040fe200078e3cff */
[----:B------:R-:W-:Y:S01]  /*4490*/  IMAD.WIDE R204, R205, 0x4, R26 ;  /* 0x00000004cdcc7825 */ /* 0x000fe200078e021a */
[C---:B------:R-:W-:Y:S01]  /*44a0*/  LOP3.LUT R22, R3.reuse, 0x16, RZ, 0xfc, !PT ;  /* 0x0000001603167812 */ /* 0x040fe200078efcff */
[----:B------:R-:W-:Y:S01]  /*44b0*/  USHF.L.U32 UR18, UR20, 0x5, URZ ;  /* 0x0000000514127899 */ /* 0x000fe200080006ff */
[----:B------:R-:W-:Y:S01]  /*44c0*/  LOP3.LUT R25, R3, 0x1e, RZ, 0xfc, !PT ;  /* 0x0000001e03197812 */ /* 0x000fe200078efcff */
[----:B------:R-:W-:Y:S01]  /*44d0*/  IMAD.U32 R203, RZ, RZ, UR9 ;  /* 0x00000009ffcb7e24 */ /* 0x000fe2000f8e00ff */
[----:B------:R-:W-:Y:S01]  /*44e0*/  LOP3.LUT R28, R0, 0x60, RZ, 0x3c, !PT ;  /* 0x00000060001c7812 */ /* 0x000fe200078e3cff */
[----:B------:R-:W-:Y:S01]  /*44f0*/  IMAD R241, R241, UR15, RZ ;  /* 0x0000000ff1f17c24 */ /* 0x000fe2000f8e02ff */
[----:B------:R-:W-:Y:S01]  /*4500*/  USHF.L.U32 UR31, UR18, 0x2, URZ ;  /* 0x00000002121f7899 */ /* 0x000fe200080006ff */
[----:B------:R-:W1:Y:S02]  /*4510*/  FENCE.VIEW.ASYNC.S ;  /* 0x00000000000073c6 */ /* 0x000e640000000000 */
[----:B-1----:R1:W2:Y:S02]  /*4520*/  @!UP1 SYNCS.EXCH.64 URZ, [UR12], UR16 ;  /* 0x000000100cff95b2 */ /* 0x0022a40008000100 */
[----:B--2---:R-:W-:Y:S01]  /*4530*/  BAR.SYNC.DEFER_BLOCKING 0x0 ;  /* 0x0000000000007b1d */ /* 0x004fe20000010000 */
[----:B------:R-:W-:Y:S01]  /*4540*/  IMAD.U32 R201, RZ, RZ, UR9 ;  /* 0x00000009ffc97e24 */ /* 0x000fe2000f8e00ff */
[----:B------:R-:W-:Y:S01]  /*4550*/  UISETP.GT.AND UP1, UPT, UR8, 0x3f, UPT ;  /* 0x0000003f0800788c */ /* 0x000fe2000bf24270 */
[----:B------:R-:W-:Y:S01]  /*4560*/  IMAD R239, R239, UR15, RZ ;  /* 0x0000000fefef7c24 */ /* 0x000fe2000f8e02ff */
[----:B------:R-:W-:Y:S01]  /*4570*/  UIADD3 UR19, UPT, UPT, UR13, -0x40, URZ ;  /* 0xffffffc00d137890 */ /* 0x000fe2000fffe0ff */
[----:B------:R-:W-:Y:S01]  /*4580*/  IMAD.U32 R199, RZ, RZ, UR9 ;  /* 0x00000009ffc77e24 */ /* 0x000fe2000f8e00ff */
[----:B------:R-:W-:Y:S01]  /*4590*/  UISETP.GT.AND UP3, UPT, UR8, 0x5f, UPT ;  /* 0x0000005f0800788c */ /* 0x000fe2000bf64270 */
[----:B------:R-:W-:-:S02]  /*45a0*/  IMAD R237, R237, UR15, RZ ;  /* 0x0000000feded7c24 */ /* 0x000fc4000f8e02ff */
[----:B------:R-:W-:Y:S02]  /*45b0*/  IMAD.U32 R197, RZ, RZ, UR9 ;  /* 0x00000009ffc57e24 */ /* 0x000fe4000f8e00ff */
[----:B------:R-:W-:Y:S01]  /*45c0*/  IMAD R235, R235, UR15, RZ ;  /* 0x0000000febeb7c24 */ /* 0x000fe2000f8e02ff */
[----:B-1----:R-:W-:Y:S01]  /*45d0*/  USHF.R.S32.HI UR16, URZ, 0x1f, UR18 ;  /* 0x0000001fff107899 */ /* 0x002fe20008011412 */
[----:B------:R-:W-:Y:S02]  /*45e0*/  IMAD.U32 R195, RZ, RZ, UR9 ;  /* 0x00000009ffc37e24 */ /* 0x000fe4000f8e00ff */
[----:B------:R-:W-:Y:S01]  /*45f0*/  IMAD R233, R233, UR15, RZ ;  /* 0x0000000fe9e97c24 */ /* 0x000fe2000f8e02ff */
[----:B------:R-:W-:Y:S01]  /*4600*/  USHF.L.U64.HI UR32, UR18, 0x2, UR16 ;  /* 0x0000000212207899 */ /* 0x000fe20008010210 */
[----:B------:R-:W-:Y:S02]  /*4610*/  IMAD.U32 R193, RZ, RZ, UR9 ;  /* 0x00000009ffc17e24 */ /* 0x000fe4000f8e00ff */
[----:B------:R-:W-:-:S02]  /*4620*/  IMAD R231, R231, UR15, RZ ;  /* 0x0000000fe7e77c24 */ /* 0x000fc4000f8e02ff */
[----:B------:R-:W-:Y:S02]  /*4630*/  IMAD.U32 R191, RZ, RZ, UR9 ;  /* 0x00000009ffbf7e24 */ /* 0x000fe4000f8e00ff */
[----:B------:R-:W-:Y:S01]  /*4640*/  IMAD R229, R229, UR15, RZ ;  /* 0x0000000fe5e57c24 */ /* 0x000fe2000f8e02ff */
[----:B------:R1:W2:Y:S02]  /*4650*/  @!UP2 SYNCS.EXCH.64 URZ, [UR10+0x1e008], UR4 ;  /* 0x01e008040affa5b2 */ /* 0x0002a40008000100 */
[----:B------:R-:W-:Y:S01]  /*4660*/  @!PT LDS RZ, [RZ] ;  /* 0x00000000fffff984 */ /* 0x000fe20000000800 */
[----:B------:R-:W-:Y:S01]  /*4670*/  @!PT LDS RZ, [RZ] ;  /* 0x00000000fffff984 */ /* 0x000fe20000000800 */
[----:B------:R-:W-:Y:S01]  /*4680*/  @!PT LDS RZ, [RZ] ;  /* 0x00000000fffff984 */ /* 0x000fe20000000800 */
[----:B--2---:R-:W-:Y:S01]  /*4690*/  LDGSTS.E [R21+0x18000], desc[UR22][R206.64], P0 ;  /* 0x18000000ce157fae */ /* 0x004fe200081a1016 */
[----:B------:R-:W-:Y:S01]  /*46a0*/  ISETP.NE.U32.AND P0, PT, R18, RZ, PT ;  /* 0x000000ff1200720c */ /* 0x000fe20003f05070 */
[----:B------:R-:W-:Y:S01]  /*46b0*/  IMAD.U32 R189, RZ, RZ, UR9 ;  /* 0x00000009ffbd7e24 */ /* 0x000fe2000f8e00ff */
[C---:B------:R-:W-:Y:S01]  /*46c0*/  SEL R18, R4.reuse, RZ, !P5 ;  /* 0x000000ff04127207 */ /* 0x040fe20006800000 */
[----:B------:R2:W-:Y:S01]  /*46d0*/  LDGSTS.E [R21+0x18008], desc[UR22][R88.64], P1 ;  /* 0x1800800058157fae */ /* 0x0005e200089a1016 */
[----:B------:R-:W-:Y:S01]  /*46e0*/  ISETP.NE.U32.AND P5, PT, R19, RZ, PT ;  /* 0x000000ff1300720c */ /* 0x000fe20003fa5070 */
[----:B------:R-:W-:Y:S01]  /*46f0*/  IMAD R227, R227, UR15, RZ ;  /* 0x0000000fe3e37c24 */ /* 0x000fe2000f8e02ff */
[----:B------:R-:W-:Y:S01]  /*4700*/  SEL R19, R4, RZ, !P6 ;  /* 0x000000ff04137207 */ /* 0x000fe20007000000 */
[----:B------:R-:W-:Y:S01]  /*4710*/  IMAD.U32 R183, RZ, RZ, UR9 ;  /* 0x00000009ffb77e24 */ /* 0x000fe2000f8e00ff */
[----:B------:R-:W-:Y:S01]  /*4720*/  ISETP.NE.U32.AND P1, PT, R18, RZ, PT ;  /* 0x000000ff1200720c */ /* 0x000fe20003f25070 */
[----:B------:R-:W-:Y:S01]  /*4730*/  VIADD R18, R20, UR10 ;  /* 0x0000000a14127c36 */ /* 0x000fe20008000000 */
[----:B------:R-:W-:Y:S01]  /*4740*/  ISETP.NE.U32.AND P6, PT, R19, RZ, PT ;  /* 0x000000ff1300720c */ /* 0x000fe20003fc5070 */
[----:B-1----:R-:W-:Y:S01]  /*4750*/  USHF.R.U32.HI UR4, URZ, 0x1, UR29 ;  /* 0x00000001ff047899 */ /* 0x002fe2000801161d */
[----:B------:R-:W-:Y:S01]  /*4760*/  LOP3.LUT R19, R0, 0x20, RZ, 0x3c, !PT ;  /* 0x0000002000137812 */ /* 0x000fe200078e3cff */
[----:B------:R-:W-:Y:S01]  /*4770*/  IMAD R225, R225, UR15, RZ ;  /* 0x0000000fe1e17c24 */ /* 0x000fe2000f8e02ff */
[----:B------:R-:W-:Y:S01]  /*4780*/  LOP3.LUT R20, R3, 0x12, RZ, 0xfc, !PT ;  /* 0x0000001203147812 */ /* 0x000fe200078efcff */
[----:B------:R-:W-:Y:S01]  /*4790*/  LDGSTS.E [R18+0x18000], desc[UR22][R86.64], P3 ;  /* 0x1800000056127fae */ /* 0x000fe200099a1016 */
[----:B------:R-:W-:Y:S01]  /*47a0*/  ISETP.GE.AND P3, PT, R23, UR13, PT ;  /* 0x0000000d17007c0c */ /* 0x000fe2000bf66270 */
[----:B------:R-:W-:Y:S01]  /*47b0*/  VIADD R19, R19, UR10 ;  /* 0x0000000a13137c36 */ /* 0x000fe20008000000 */
[----:B--2---:R-:W-:Y:S01]  /*47c0*/  LOP3.LUT R21, R3, 0x14, RZ, 0xfc, !PT ;  /* 0x0000001403157812 */ /* 0x004fe200078efcff */
[----:B------:R-:W-:Y:S01]  /*47d0*/  LDGSTS.E [R18+0x18008], desc[UR22][R84.64], P4 ;  /* 0x1800800054127fae */ /* 0x000fe2000a1a1016 */
[----:B------:R-:W-:Y:S01]  /*47e0*/  ISETP.GE.AND P4, PT, R20, UR13, PT ;  /* 0x0000000d14007c0c */ /* 0x000fe2000bf86270 */
[----:B------:R-:W-:Y:S01]  /*47f0*/  IMAD.U32 R181, RZ, RZ, UR9 ;  /* 0x00000009ffb57e24 */ /* 0x000fe2000f8e00ff */
[C---:B------:R-:W-:Y:S01]  /*4800*/  SEL R20, R4.reuse, RZ, !P3 ;  /* 0x000000ff04147207 */ /* 0x040fe20005800000 */
[----:B------:R-:W-:Y:S01]  /*4810*/  LDGSTS.E [R19+0x18000], desc[UR22][R82.64], P0 ;  /* 0x1800000052137fae */ /* 0x000fe200081a1016 */
[----:B------:R-:W-:Y:S01]  /*4820*/  ISETP.GE.AND P3, PT, R21, UR13, PT ;  /* 0x0000000d15007c0c */ /* 0x000fe2000bf66270 */
[----:B------:R-:W-:Y:S01]  /*4830*/  IMAD R223, R223, UR15, RZ ;  /* 0x0000000fdfdf7c24 */ /* 0x000fe2000f8e02ff */
[----:B------:R-:W-:Y:S01]  /*4840*/  SEL R21, R4, RZ, !P4 ;  /* 0x000000ff04157207 */ /* 0x000fe20006000000 */
[----:B------:R-:W-:Y:S01]  /*4850*/  LDGSTS.E [R19+0x18008], desc[UR22][R80.64], P5 ;  /* 0x1800800050137fae */ /* 0x000fe2000a9a1016 */
[----:B------:R-:W-:Y:S01]  /*4860*/  ISETP.GE.AND P4, PT, R22, UR13, PT ;  /* 0x0000000d16007c0c */ /* 0x000fe2000bf86270 */
[----:B------:R-:W-:Y:S01]  /*4870*/  IMAD.U32 R179, RZ, RZ, UR9 ;  /* 0x00000009ffb37e24 */ /* 0x000fe2000f8e00ff */
[----:B------:R-:W-:Y:S01]  /*4880*/  ISETP.NE.U32.AND P0, PT, R20, RZ, PT ;  /* 0x000000ff1400720c */ /* 0x000fe20003f05070 */
[----:B------:R-:W-:Y:S01]  /*4890*/  IMAD R221, R221, UR15, RZ ;  /* 0x0000000fdddd7c24 */ /* 0x000fe2000f8e02ff */
[----:B------:R-:W-:Y:S01]  /*48a0*/  SEL R20, R4, RZ, !P3 ;  /* 0x000000ff04147207 */ /* 0x000fe20005800000 */
[----:B------:R-:W-:Y:S01]  /*48b0*/  IMAD.U32 R177, RZ, RZ, UR9 ;  /* 0x00000009ffb17e24 */ /* 0x000fe2000f8e00ff */
[----:B------:R-:W-:Y:S01]  /*48c0*/  LOP3.LUT R22, R0, 0x30, RZ, 0x3c, !PT ;  /* 0x0000003000167812 */ /* 0x000fe200078e3cff */
[----:B------:R-:W-:Y:S01]  /*48d0*/  IMAD R219, R219, UR15, RZ ;  /* 0x0000000fdbdb7c24 */ /* 0x000fe2000f8e02ff */
[----:B------:R-:W-:Y:S01]  /*48e0*/  ISETP.NE.U32.AND P3, PT, R21, RZ, PT ;  /* 0x000000ff1500720c */ /* 0x000fe20003f65070 */
[----:B------:R-:W-:Y:S01]  /*48f0*/  IMAD.U32 R185, RZ, RZ, UR9 ;  /* 0x00000009ffb97e24 */ /* 0x000fe2000f8e00ff */
[----:B------:R-:W-:Y:S01]  /*4900*/  SEL R21, R4, RZ, !P4 ;  /* 0x000000ff04157207 */ /* 0x000fe20006000000 */
[----:B------:R-:W-:Y:S01]  /*4910*/  IMAD R217, R217, UR15, RZ ;  /* 0x0000000fd9d97c24 */ /* 0x000fe2000f8e02ff */
[----:B------:R-:W-:Y:S01]  /*4920*/  ISETP.NE.U32.AND P5, PT, R20, RZ, PT ;  /* 0x000000ff1400720c */ /* 0x000fe20003fa5070 */
[----:B------:R-:W-:Y:S01]  /*4930*/  VIADD R20, R22, UR10 ;  /* 0x0000000a16147c36 */ /* 0x000fe20008000000 */
[----:B------:R-:W-:Y:S01]  /*4940*/  ISETP.NE.U32.AND P4, PT, R21, RZ, PT ;  /* 0x000000ff1500720c */ /* 0x000fe20003f85070 */
[----:B------:R-:W-:Y:S01]  /*4950*/  IMAD.U32 R175, RZ, RZ, UR9 ;  /* 0x00000009ffaf7e24 */ /* 0x000fe2000f8e00ff */
[----:B------:R-:W-:Y:S01]  /*4960*/  LOP3.LUT R21, R3, 0x18, RZ, 0xfc, !PT ;  /* 0x0000001803157812 */ /* 0x000fe200078efcff */
[----:B------:R-:W-:Y:S01]  /*4970*/  IMAD R211, R211, UR15, RZ ;  /* 0x0000000fd3d37c24 */ /* 0x000fe2000f8e02ff */
[----:B------:R-:W-:Y:S01]  /*4980*/  LDGSTS.E [R20+0x18000], desc[UR22][R78.64], P1 ;  /* 0x180000004e147fae */ /* 0x000fe200089a1016 */
[----:B------:R-:W-:Y:S01]  /*4990*/  LOP3.LUT R22, R3, 0x1a, RZ, 0xfc, !PT ;  /* 0x0000001a03167812 */ /* 0x000fe200078efcff */
[----:B------:R-:W-:Y:S01]  /*49a0*/  IMAD.U32 R171, RZ, RZ, UR9 ;  /* 0x00000009ffab7e24 */ /* 0x000fe2000f8e00ff */
[----:B------:R-:W-:Y:S01]  /*49b0*/  ISETP.GE.AND P1, PT, R21, UR13, PT ;  /* 0x0000000d15007c0c */ /* 0x000fe2000bf26270 */
[----:B------:R-:W-:Y:S01]  /*49c0*/  LDGSTS.E [R20+0x18008], desc[UR22][R76.64], P6 ;  /* 0x180080004c147fae */ /* 0x000fe2000b1a1016 */
[----:B------:R-:W-:Y:S01]  /*49d0*/  LOP3.LUT R21, R0, 0x40, RZ, 0x3c, !PT ;  /* 0x0000004000157812 */ /* 0x000fe200078e3cff */
[----:B------:R-:W-:Y:S01]  /*49e0*/  IMAD R209, R209, UR15, RZ ;  /* 0x0000000fd1d17c24 */ /* 0x000fe2000f8e02ff */
[----:B------:R-:W-:Y:S01]  /*49f0*/  LOP3.LUT R23, R3, 0x1c, RZ, 0xfc, !PT ;  /* 0x0000001c03177812 */ /* 0x000fe200078efcff */
[----:B------:R-:W-:Y:S01]  /*4a00*/  IMAD.U32 R165, RZ, RZ, UR9 ;  /* 0x00000009ffa57e24 */ /* 0x000fe2000f8e00ff */
[----:B------:R-:W-:Y:S01]  /*4a10*/  ISETP.GE.AND P6, PT, R22, UR13, PT ;  /* 0x0000000d16007c0c */ /* 0x000fe2000bfc6270 */
[----:B------:R-:W-:Y:S01]  /*4a20*/  VIADD R21, R21, UR10 ;  /* 0x0000000a15157c36 */ /* 0x000fe20008000000 */
[----:B------:R-:W-:Y:S01]  /*4a30*/  SEL R22, R4, RZ, !P1 ;  /* 0x000000ff04167207 */ /* 0x000fe20004800000 */
[----:B------:R-:W-:Y:S01]  /*4a40*/  IMAD.U32 R167, RZ, RZ, UR9 ;  /* 0x00000009ffa77e24 */ /* 0x000fe2000f8e00ff */
[----:B------:R-:W-:Y:S01]  /*4a50*/  ISETP.GE.AND P1, PT, R23, UR13, PT ;  /* 0x0000000d17007c0c */ /* 0x000fe2000bf26270 */
[----:B------:R-:W-:Y:S01]  /*4a60*/  IMAD.U32 R187, RZ, RZ, UR9 ;  /* 0x00000009ffbb7e24 */ /* 0x000fe2000f8e00ff */
[----:B------:R-:W-:Y:S01]  /*4a70*/  LDGSTS.E [R21+0x18000], desc[UR22][R74.64], P0 ;  /* 0x180000004a157fae */ /* 0x000fe200081a1016 */
[----:B------:R-:W-:Y:S01]  /*4a80*/  ISETP.NE.U32.AND P0, PT, R22, RZ, PT ;  /* 0x000000ff1600720c */ /* 0x000fe20003f05070 */
[----:B------:R-:W-:Y:S01]  /*4a90*/  IMAD.U32 R169, RZ, RZ, UR9 ;  /* 0x00000009ffa97e24 */ /* 0x000fe2000f8e00ff */
[C---:B------:R-:W-:Y:S01]  /*4aa0*/  SEL R22, R4.reuse, RZ, !P1 ;  /* 0x000000ff04167207 */ /* 0x040fe20004800000 */
[----:B------:R-:W-:Y:S01]  /*4ab0*/  LDGSTS.E [R21+0x18008], desc[UR22][R72.64], P3 ;  /* 0x1800800048157fae */ /* 0x000fe200099a1016 */
[----:B------:R-:W-:Y:S01]  /*4ac0*/  SEL R23, R4, RZ, !P6 ;  /* 0x000000ff04177207 */ /* 0x000fe20007000000 */
[----:B------:R-:W-:Y:S01]  /*4ad0*/  IMAD R250, R250, UR15, RZ ;  /* 0x0000000ffafa7c24 */ /* 0x000fe2000f8e02ff */
[----:B------:R-:W-:Y:S01]  /*4ae0*/  ISETP.GE.AND P1, PT, R25, UR13, PT ;  /* 0x0000000d19007c0c */ /* 0x000fe2000bf26270 */
[----:B------:R-:W-:Y:S01]  /*4af0*/  IMAD R34, R34, UR15, RZ ;  /* 0x0000000f22227c24 */ /* 0x000fe2000f8e02ff */
[----:B------:R-:W-:Y:S01]  /*4b00*/  LOP3.LUT R25, R0, 0x50, RZ, 0x3c, !PT ;  /* 0x0000005000197812 */ /* 0x000fe200078e3cff */
[----:B------:R-:W-:Y:S01]  /*4b10*/  IMAD R35, R35, UR15, RZ ;  /* 0x0000000f23237c24 */ /* 0x000fe2000f8e02ff */
[----:B------:R-:W-:Y:S01]  /*4b20*/  ISETP.NE.U32.AND P6, PT, R23, RZ, PT ;  /* 0x000000ff1700720c */ /* 0x000fe20003fc5070 */
[----:B------:R-:W-:Y:S01]  /*4b30*/  IMAD R36, R36, UR15, RZ ;  /* 0x0000000f24247c24 */ /* 0x000fe2000f8e02ff */
[----:B------:R-:W-:Y:S01]  /*4b40*/  ISETP.NE.U32.AND P3, PT, R22, RZ, PT ;  /* 0x000000ff1600720c */ /* 0x000fe20003f65070 */
[----:B------:R-:W-:Y:S01]  /*4b50*/  VIADD R22, R25, UR10 ;  /* 0x0000000a19167c36 */ /* 0x000fe20008000000 */
[----:B------:R-:W-:Y:S01]  /*4b60*/  SEL R23, R4, RZ, !P1 ;  /* 0x000000ff04177207 */ /* 0x000fe20004800000 */
[----:B------:R-:W-:Y:S01]  /*4b70*/  IMAD R37, R37, UR15, RZ ;  /* 0x0000000f25257c24 */ /* 0x000fe2000f8e02ff */
[----:B------:R-:W-:Y:S01]  /*4b80*/  ISETP.GE.AND P1, PT, R145, UR13, PT ;  /* 0x0000000d91007c0c */ /* 0x000fe2000bf26270 */
[----:B------:R-:W-:Y:S01]  /*4b90*/  IMAD R38, R38, UR15, RZ ;  /* 0x0000000f26267c24 */ /* 0x000fe2000f8e02ff */
[----:B------:R-:W-:Y:S01]  /*4ba0*/  LDGSTS.E [R22+0x18000], desc[UR22][R70.64], P5 ;  /* 0x1800000046167fae */ /* 0x000fe2000a9a1016 */
[----:B------:R-:W-:Y:S01]  /*4bb0*/  ISETP.NE.U32.AND P5, PT, R23, RZ, PT ;  /* 0x000000ff1700720c */ /* 0x000fe20003fa5070 */
[----:B------:R-:W-:Y:S01]  /*4bc0*/  IMAD R248, R248, UR15, RZ ;  /* 0x0000000ff8f87c24 */ /* 0x000fe2000f8e02ff */
[----:B------:R-:W-:Y:S01]  /*4bd0*/  SEL R4, R4, RZ, !P1 ;  /* 0x000000ff04047207 */ /* 0x000fe20004800000 */
[----:B------:R-:W-:Y:S01]  /*4be0*/  LDGSTS.E [R22+0x18008], desc[UR22][R68.64], P4 ;  /* 0x1800800044167fae */ /* 0x000fe2000a1a1016 */
[----:B------:R-:W-:Y:S01]  /*4bf0*/  LOP3.LUT R25, R0, 0x70, RZ, 0x3c, !PT ;  /* 0x0000007000197812 */ /* 0x000fe200078e3cff */
[----:B------:R-:W-:Y:S01]  /*4c00*/  IMAD.U32 R163, RZ, RZ, UR9 ;  /* 0x00000009ffa37e24 */ /* 0x000fe2000f8e00ff */
[----:B------:R-:W-:Y:S01]  /*4c10*/  ISETP.NE.U32.AND P1, PT, R4, RZ, PT ;  /* 0x000000ff0400720c */ /* 0x000fe20003f25070 */
[----:B------:R-:W-:Y:S01]  /*4c20*/  IMAD R246, R246, UR15, RZ ;  /* 0x0000000ff6f67c24 */ /* 0x000fe2000f8e02ff */
[----:B------:R-:W-:Y:S01]  /*4c30*/  LOP3.LUT R4, R24, UR4, RZ, 0x3c, !PT ;  /* 0x0000000418047c12 */ /* 0x000fe2000f8e3cff */
[----:B------:R-:W-:Y:S01]  /*4c40*/  VIADD R24, R28, UR10 ;  /* 0x0000000a1c187c36 */ /* 0x000fe20008000000 */
[-C--:B------:R-:W-:Y:S01]  /*4c50*/  LEA R32, P4, R249, R46.reuse, 0x2 ;  /* 0x0000002ef9207211 */ /* 0x080fe200078810ff */
[----:B------:R-:W-:Y:S01]  /*4c60*/  VIADD R25, R25, UR10 ;  /* 0x0000000a19197c36 */ /* 0x000fe20008000000 */
[C---:B------:R-:W-:Y:S01]  /*4c70*/  LOP3.LUT R173, R4.reuse, 0x40, RZ, 0x3c, !PT ;  /* 0x0000004004ad7812 */ /* 0x040fe200078e3cff */
[----:B------:R-:W-:Y:S01]  /*4c80*/  VIADD R23, R4, UR10 ;  /* 0x0000000a04177c36 */ /* 0x000fe20008000000 */
[----:B------:R-:W-:Y:S01]  /*4c90*/  LDGSTS.E [R24+0x18000], desc[UR22][R66.64], P0 ;  /* 0x1800000042187fae */ /* 0x000fe200081a1016 */
[-C--:B------:R-:W-:Y:S01]  /*4ca0*/  LEA R30, P0, R247, R46.reuse, 0x2 ;  /* 0x0000002ef71e7211 */ /* 0x080fe200078010ff */
[----:B------:R-:W-:Y:S01]  /*4cb0*/  IMAD.U32 R161, RZ, RZ, UR9 ;  /* 0x00000009ffa17e24 */ /* 0x000fe2000f8e00ff */
[-C--:B------:R-:W-:Y:S01]  /*4cc0*/  LEA.HI.X.SX32 R33, R249, R47.reuse, 0x2, P4 ;  /* 0x0000002ff9217211 */ /* 0x080fe200020f16ff */
[----:B------:R-:W-:Y:S01]  /*4cd0*/  LDGSTS.E [R24+0x18008], desc[UR22][R64.64], P6 ;  /* 0x1800800040187fae */ /* 0x000fe2000b1a1016 */
[-C--:B------:R-:W-:Y:S01]  /*4ce0*/  LEA.HI.X.SX32 R31, R247, R47.reuse, 0x2, P0 ;  /* 0x0000002ff71f7211 */ /* 0x080fe200000f16ff */
[----:B------:R-:W-:Y:S01]  /*4cf0*/  IMAD R244, R244, UR15, RZ ;  /* 0x0000000ff4f47c24 */ /* 0x000fe2000f8e02ff */
[----:B------:R-:W-:Y:S01]  /*4d00*/  LEA R28, P0, R245, R46, 0x2 ;  /* 0x0000002ef51c7211 */ /* 0x000fe200078010ff */
[----:B------:R-:W-:Y:S01]  /*4d10*/  LDGSTS.E [R25+0x18000], desc[UR22][R60.64], P3 ;  /* 0x180000003c197fae */ /* 0x000fe200099a1016 */
[----:B------:R-:W-:Y:S01]  /*4d20*/  IMAD.WIDE R202, R203, 0x4, R32 ;  /* 0x00000004cbca7825 */ /* 0x000fe200078e0220 */
[----:B------:R-:W-:Y:S01]  /*4d30*/  UIADD3 UR4, UPT, UPT, UR13, -0x20, URZ ;  /* 0xffffffe00d047890 */ /* 0x000fe2000fffe0ff */
[----:B------:R-:W-:Y:S01]  /*4d40*/  LEA.HI.X.SX32 R29, R245, R47, 0x2, P0 ;  /* 0x0000002ff51d7211 */ /* 0x000fe200000f16ff */
[----:B------:R-:W-:Y:S01]  /*4d50*/  LDGSTS.E [R25+0x18008], desc[UR22][R56.64], P5 ;  /* 0x1800800038197fae */ /* 0x000fe2000a9a1016 */
[----:B------:R-:W-:-:S03]  /*4d60*/  IMAD.WIDE R200, R201, 0x4, R30 ;  /* 0x00000004c9c87825 */ /* 0x000fc600078e021e */
[----:B------:R-:W0:Y:S01]  /*4d70*/  LDGDEPBAR ;  /* 0x00000000000079af */ /* 0x000e220000000000 */
[----:B------:R-:W-:-:S03]  /*4d80*/  IMAD.WIDE R198, R199, 0x4, R28 ;  /* 0x00000004c7c67825 */ /* 0x000fc600078e021c */
[----:B------:R1:W-:Y:S01]  /*4d90*/  LDGSTS.E [R23], desc[UR22][R26.64], P1 ;  /* 0x000000001a177fae */ /* 0x0003e200089a1016 */
[----:B------:R-:W-:Y:S02]  /*4da0*/  IMAD.U32 R159, RZ, RZ, UR9 ;  /* 0x00000009ff9f7e24 */ /* 0x000fe4000f8e00ff */
[----:B------:R-:W-:Y:S01]  /*4db0*/  IMAD R242, R242, UR15, RZ ;  /* 0x0000000ff2f27c24 */ /* 0x000fe2000f8e02ff */
[----:B------:R2:W-:Y:S01]  /*4dc0*/  LDGSTS.E [R23+0x400], desc[UR22][R32.64], P1 ;  /* 0x0040000020177fae */ /* 0x0005e200089a1016 */
[----:B------:R-:W-:Y:S02]  /*4dd0*/  IMAD.U32 R157, RZ, RZ, UR9 ;  /* 0x00000009ff9d7e24 */ /* 0x000fe4000f8e00ff */
[----:B------:R-:W-:Y:S01]  /*4de0*/  IMAD R240, R240, UR15, RZ ;  /* 0x0000000ff0f07c24 */ /* 0x000fe2000f8e02ff */
[----:B------:R3:W-:Y:S01]  /*4df0*/  LDGSTS.E [R23+0x800], desc[UR22][R30.64], P1 ;  /* 0x008000001e177fae */ /* 0x0007e200089a1016 */
[----:B------:R-:W-:Y:S02]  /*4e00*/  IMAD.U32 R155, RZ, RZ, UR9 ;  /* 0x00000009ff9b7e24 */ /* 0x000fe4000f8e00ff */
[----:B------:R-:W-:Y:S01]  /*4e10*/  IMAD R238, R238, UR15, RZ ;  /* 0x0000000feeee7c24 */ /* 0x000fe2000f8e02ff */
[----:B-1----:R-:W-:Y:S01]  /*4e20*/  LEA R26, P3, R243, R46, 0x2 ;  /* 0x0000002ef31a7211 */ /* 0x002fe200078610ff */
[----:B------:R1:W-:Y:S01]  /*4e30*/  LDGSTS.E [R23+0xc00], desc[UR22][R28.64], P1 ;  /* 0x00c000001c177fae */ /* 0x0003e200089a1016 */
[----:B------:R-:W-:-:S02]  /*4e40*/  IMAD.U32 R153, RZ, RZ, UR9 ;  /* 0x00000009ff997e24 */ /* 0x000fc4000f8e00ff */
[-C--:B------:R-:W-:Y:S01]  /*4e50*/  LEA.HI.X.SX32 R27, R243, R47.reuse, 0x2, P3 ;  /* 0x0000002ff31b7211 */ /* 0x080fe200018f16ff */
[----:B------:R-:W-:Y:S01]  /*4e60*/  IMAD R236, R236, UR15, RZ ;  /* 0x0000000fecec7c24 */ /* 0x000fe2000f8e02ff */
[-C--:B--2---:R-:W-:Y:S01]  /*4e70*/  LEA R32, P0, R241, R46.reuse, 0x2 ;  /* 0x0000002ef1207211 */ /* 0x084fe200078010ff */
[----:B------:R-:W-:Y:S01]  /*4e80*/  IMAD.U32 R151, RZ, RZ, UR9 ;  /* 0x00000009ff977e24 */ /* 0x000fe2000f8e00ff */
[-C--:B---3--:R-:W-:Y:S01]  /*4e90*/  LEA R30, P3, R239, R46.reuse, 0x2 ;  /* 0x0000002eef1e7211 */ /* 0x088fe200078610ff */
[----:B------:R-:W-:Y:S01]  /*4ea0*/  IMAD.WIDE R196, R197, 0x4, R26 ;  /* 0x00000004c5c47825 */ /* 0x000fe200078e021a */
[-C--:B------:R-:W-:Y:S01]  /*4eb0*/  LEA.HI.X.SX32 R33, R241, R47.reuse, 0x2, P0 ;  /* 0x0000002ff1217211 */ /* 0x080fe200000f16ff */
[----:B------:R2:W-:Y:S01]  /*4ec0*/  LDGSTS.E [R23+0x1000], desc[UR22][R26.64], P1 ;  /* 0x010000001a177fae */ /* 0x0005e200089a1016 */
[-C--:B------:R-:W-:Y:S01]  /*4ed0*/  LEA.HI.X.SX32 R31, R239, R47.reuse, 0x2, P3 ;  /* 0x0000002fef1f7211 */ /* 0x080fe200018f16ff */
[----:B------:R-:W-:Y:S01]  /*4ee0*/  IMAD R234, R234, UR15, RZ ;  /* 0x0000000feaea7c24 */ /* 0x000fe2000f8e02ff */
[-C--:B-1----:R-:W-:Y:S01]  /*4ef0*/  LEA R28, P0, R237, R46.reuse, 0x2 ;  /* 0x0000002eed1c7211 */ /* 0x082fe200078010ff */
[----:B------:R-:W-:Y:S01]  /*4f00*/  IMAD.WIDE R194, R195, 0x4, R32 ;  /* 0x00000004c3c27825 */ /* 0x000fe200078e0220 */
[----:B------:R1:W-:Y:S02]  /*4f10*/  LDGSTS.E [R23+0x1400], desc[UR22][R32.64], P1 ;  /* 0x0140000020177fae */ /* 0x0003e400089a1016 */
[----:B------:R-:W-:Y:S01]  /*4f20*/  LEA.HI.X.SX32 R29, R237, R47, 0x2, P0 ;  /* 0x0000002fed1d7211 */ /* 0x000fe200000f16ff */
[----:B------:R-:W-:Y:S01]  /*4f30*/  IMAD.WIDE R192, R193, 0x4, R30 ;  /* 0x00000004c1c07825 */ /* 0x000fe200078e021e */
[----:B------:R3:W-:Y:S01]  /*4f40*/  LDGSTS.E [R23+0x1800], desc[UR22][R30.64], P1 ;  /* 0x018000001e177fae */ /* 0x0007e200089a1016 */
[----:B--2---:R-:W-:-:S02]  /*4f50*/  LEA R26, P3, R235, R46, 0x2 ;  /* 0x0000002eeb1a7211 */ /* 0x004fc400078610ff */
[----:B------:R-:W-:Y:S01]  /*4f60*/  IMAD.WIDE R190, R191, 0x4, R28 ;  /* 0x00000004bfbe7825 */ /* 0x000fe200078e021c */
[----:B------:R2:W-:Y:S01]  /*4f70*/  LDGSTS.E [R23+0x1c00], desc[UR22][R28.64], P1 ;  /* 0x01c000001c177fae */ /* 0x0005e200089a1016 */
[-C--:B------:R-:W-:Y:S02]  /*4f80*/  LEA.HI.X.SX32 R27, R235, R47.reuse, 0x2, P3 ;  /* 0x0000002feb1b7211 */ /* 0x080fe400018f16ff */
[----:B------:R-:W-:Y:S01]  /*4f90*/  IMAD.U32 R149, RZ, RZ, UR9 ;  /* 0x00000009ff957e24 */ /* 0x000fe2000f8e00ff */
[-C--:B-1----:R-:W-:Y:S01]  /*4fa0*/  LEA R32, P0, R233, R46.reuse, 0x2 ;  /* 0x0000002ee9207211 */ /* 0x082fe200078010ff */
[----:B------:R-:W-:Y:S01]  /*4fb0*/  IMAD R232, R232, UR15, RZ ;  /* 0x0000000fe8e87c24 */ /* 0x000fe2000f8e02ff */
[-C--:B---3--:R-:W-:Y:S01]  /*4fc0*/  LEA R30, P3, R231, R46.reuse, 0x2 ;  /* 0x0000002ee71e7211 */ /* 0x088fe200078610ff */
[----:B------:R-:W-:Y:S01]  /*4fd0*/  IMAD.WIDE R188, R189, 0x4, R26 ;  /* 0x00000004bdbc7825 */ /* 0x000fe200078e021a */
[-C--:B------:R-:W-:Y:S01]  /*4fe0*/  LEA.HI.X.SX32 R33, R233, R47.reuse, 0x2, P0 ;  /* 0x0000002fe9217211 */ /* 0x080fe200000f16ff */
[----:B------:R1:W-:Y:S01]  /*4ff0*/  LDGSTS.E [R23+0x2000], desc[UR22][R26.64], P1 ;  /* 0x020000001a177fae */ /* 0x0003e200089a1016 */
[----:B------:R-:W-:Y:S01]  /*5000*/  LEA.HI.X.SX32 R31, R231, R47, 0x2, P3 ;  /* 0x0000002fe71f7211 */ /* 0x000fe200018f16ff */
[----:B------:R-:W-:Y:S01]  /*5010*/  IMAD.U32 R147, RZ, RZ, UR9 ;  /* 0x00000009ff937e24 */ /* 0x000fe2000f8e00ff */
[----:B--2---:R-:W-:Y:S01]  /*5020*/  LEA R28, P0, R229, R46, 0x2 ;  /* 0x0000002ee51c7211 */ /* 0x004fe200078010ff */
[----:B------:R2:W-:Y:S01]  /*5030*/  LDGSTS.E [R23+0x2400], desc[UR22][R32.64], P1 ;  /* 0x0240000020177fae */ /* 0x0005e200089a1016 */
[----:B------:R-:W-:-:S02]  /*5040*/  IMAD.WIDE R186, R187, 0x4, R32 ;  /* 0x00000004bbba7825 */ /* 0x000fc400078e0220 */
[----:B------:R-:W-:Y:S01]  /*5050*/  LEA.HI.X.SX32 R29, R229, R47, 0x2, P0 ;  /* 0x0000002fe51d7211 */ /* 0x000fe200000f16ff */
[----:B------:R-:W-:Y:S01]  /*5060*/  LDGSTS.E [R23+0x2800], desc[UR22][R30.64], P1 ;  /* 0x028000001e177fae */ /* 0x000fe200089a1016 */
[----:B------:R-:W-:Y:S01]  /*5070*/  IMAD.WIDE R184, R185, 0x4, R30 ;  /* 0x00000004b9b87825 */ /* 0x000fe200078e021e */
[----:B-1----:R-:W-:-:S03]  /*5080*/  LEA R26, P3, R227, R46, 0x2 ;  /* 0x0000002ee31a7211 */ /* 0x002fc600078610ff */
[----:B------:R-:W-:Y:S01]  /*5090*/  IMAD.WIDE R182, R183, 0x4, R28 ;  /* 0x00000004b7b67825 */ /* 0x000fe200078e021c */
[----:B------:R1:W-:Y:S01]  /*50a0*/  LDGSTS.E [R23+0x2c00], desc[UR22][R28.64], P1 ;  /* 0x02c000001c177fae */ /* 0x0003e200089a1016 */
[-C--:B------:R-:W-:Y:S02]  /*50b0*/  LEA.HI.X.SX32 R27, R227, R47.reuse, 0x2, P3 ;  /* 0x0000002fe31b7211 */ /* 0x080fe400018f16ff */
[----:B--2---:R-:W-:Y:S01]  /*50c0*/  IMAD R33, R40, UR15, RZ ;  /* 0x0000000f28217c24 */ /* 0x004fe2000f8e02ff */
[C---:B------:R-:W-:Y:S01]  /*50d0*/  LEA R40, P6, R250.reuse, R46, 0x2 ;  /* 0x0000002efa287211 */ /* 0x040fe200078c10ff */
[----:B------:R-:W-:Y:S02]  /*50e0*/  IMAD R32, R41, UR15, RZ ;  /* 0x0000000f29207c24 */ /* 0x000fe4000f8e02ff */
[----:B------:R-:W-:Y:S01]  /*50f0*/  IMAD.WIDE R180, R181, 0x4, R26 ;  /* 0x00000004b5b47825 */ /* 0x000fe200078e021a */
[----:B------:R2:W-:Y:S01]  /*5100*/  LDGSTS.E [R23+0x3000], desc[UR22][R26.64], P1 ;  /* 0x030000001a177fae */ /* 0x0005e200089a1016 */
[----:B------:R-:W-:-:S02]  /*5110*/  LEA.HI.X.SX32 R41, R250, R47, 0x2, P6 ;  /* 0x0000002ffa297211 */ /* 0x000fc400030f16ff */
[----:B------:R-:W-:Y:S01]  /*5120*/  IMAD R230, R230, UR15, RZ ;  /* 0x0000000fe6e67c24 */ /* 0x000fe2000f8e02ff */
[----:B-1----:R-:W-:Y:S01]  /*5130*/  LEA R28, P0, R225, R46, 0x2 ;  /* 0x0000002ee11c7211 */ /* 0x002fe200078010ff */
[----:B------:R-:W-:Y:S02]  /*5140*/  IMAD.U32 R145, RZ, RZ, UR9 ;  /* 0x00000009ff917e24 */ /* 0x000fe4000f8e00ff */
[----:B------:R-:W-:Y:S01]  /*5150*/  IMAD.WIDE R162, R163, 0x4, R40 ;  /* 0x00000004a3a27825 */ /* 0x000fe200078e0228 */
[----:B------:R-:W-:-:S03]  /*5160*/  LEA.HI.X.SX32 R29, R225, R47, 0x2, P0 ;  /* 0x0000002fe11d7211 */ /* 0x000fc600000f16ff */
[----:B------:R-:W-:Y:S01]  /*5170*/  IMAD R228, R228, UR15, RZ ;  /* 0x0000000fe4e47c24 */ /* 0x000fe2000f8e02ff */
[-C--:B--2---:R-:W-:Y:S01]  /*5180*/  LEA R26, P3, R223, R46.reuse, 0x2 ;  /* 0x0000002edf1a7211 */ /* 0x084fe200078610ff */
[----:B------:R-:W-:Y:S01]  /*5190*/  IMAD.WIDE R178, R179, 0x4, R28 ;  /* 0x00000004b3b27825 */ /* 0x000fe200078e021c */
[----:B------:R1:W-:Y:S02]  /*51a0*/  LDGSTS.E [R23+0x3400], desc[UR22][R28.64], P1 ;  /* 0x034000001c177fae */ /* 0x0003e400089a1016 */
[----:B------:R-:W-:Y:S01]  /*51b0*/  LEA.HI.X.SX32 R27, R223, R47, 0x2, P3 ;  /* 0x0000002fdf1b7211 */ /* 0x000fe200018f16ff */
[----:B------:R-:W-:Y:S02]  /*51c0*/  IMAD.U32 R143, RZ, RZ, UR9 ;  /* 0x00000009ff8f7e24 */ /* 0x000fe4000f8e00ff */
[----:B------:R-:W-:Y:S02]  /*51d0*/  IMAD R226, R226, UR15, RZ ;  /* 0x0000000fe2e27c24 */ /* 0x000fe4000f8e02ff */
[----:B------:R-:W-:Y:S01]  /*51e0*/  IMAD.WIDE R176, R177, 0x4, R26 ;  /* 0x00000004b1b07825 */ /* 0x000fe200078e021a */
[----:B------:R2:W-:Y:S03]  /*51f0*/  LDGSTS.E [R23+0x3800], desc[UR22][R26.64], P1 ;  /* 0x038000001a177fae */ /* 0x0005e600089a1016 */
[----:B------:R-:W-:Y:S01]  /*5200*/  IMAD.U32 R141, RZ, RZ, UR9 ;  /* 0x00000009ff8d7e24 */ /* 0x000fe2000f8e00ff */
[----:B-1----:R-:W-:Y:S01]  /*5210*/  LEA R28, P0, R221, R46, 0x2 ;  /* 0x0000002edd1c7211 */ /* 0x002fe200078010ff */
[----:B------:R-:W-:-:S02]  /*5220*/  IMAD R224, R224, UR15, RZ ;  /* 0x0000000fe0e07c24 */ /* 0x000fc4000f8e02ff */
[----:B------:R-:W-:Y:S01]  /*5230*/  IMAD.U32 R139, RZ, RZ, UR9 ;  /* 0x00000009ff8b7e24 */ /* 0x000fe2000f8e00ff */
[-C--:B------:R-:W-:Y:S01]  /*5240*/  LEA.HI.X.SX32 R29, R221, R47.reuse, 0x2, P0 ;  /* 0x0000002fdd1d7211 */ /* 0x080fe200000f16ff */
[----:B------:R-:W-:Y:S01]  /*5250*/  IMAD R222, R222, UR15, RZ ;  /* 0x0000000fdede7c24 */ /* 0x000fe2000f8e02ff */
[-C--:B------:R-:W-:Y:S01]  /*5260*/  LEA R30, P0, R217, R46.reuse, 0x2 ;  /* 0x0000002ed91e7211 */ /* 0x080fe200078010ff */
[----:B------:R-:W-:Y:S01]  /*5270*/  IMAD.U32 R137, RZ, RZ, UR9 ;  /* 0x00000009ff897e24 */ /* 0x000fe2000f8e00ff */
[----:B--2---:R-:W-:Y:S01]  /*5280*/  LEA R26, P3, R219, R46, 0x2 ;  /* 0x0000002edb1a7211 */ /* 0x004fe200078610ff */
[----:B------:R-:W-:Y:S01]  /*5290*/  IMAD.WIDE R174, R175, 0x4, R28 ;  /* 0x00000004afae7825 */ /* 0x000fe200078e021c */
[----:B------:R1:W-:Y:S01]  /*52a0*/  LDGSTS.E [R23+0x3c00], desc[UR22][R28.64], P1 ;  /* 0x03c000001c177fae */ /* 0x0003e200089a1016 */
[-C--:B------:R-:W-:Y:S02]  /*52b0*/  LEA.HI.X.SX32 R31, R217, R47.reuse, 0x2, P0 ;  /* 0x0000002fd91f7211 */ /* 0x080fe400000f16ff */
[----:B------:R-:W-:Y:S01]  /*52c0*/  LEA.HI.X.SX32 R27, R219, R47, 0x2, P3 ;  /* 0x0000002fdb1b7211 */ /* 0x000fe200018f16ff */
[----:B------:R-:W-:-:S02]  /*52d0*/  IMAD R220, R220, UR15, RZ ;  /* 0x0000000fdcdc7c24 */ /* 0x000fc4000f8e02ff */
[----:B------:R-:W-:Y:S02]  /*52e0*/  IMAD.WIDE R168, R169, 0x4, R30 ;  /* 0x00000004a9a87825 */ /* 0x000fe400078e021e */
[----:B------:R2:W-:Y:S02]  /*52f0*/  LDGSTS.E [R23+0x4000], desc[UR22][R26.64], P1 ;  /* 0x040000001a177fae */ /* 0x0005e400089a1016 */
[----:B------:R-:W-:Y:S01]  /*5300*/  IMAD.WIDE R170, R171, 0x4, R26 ;  /* 0x00000004abaa7825 */ /* 0x000fe200078e021a */
[C---:B-1----:R-:W-:Y:S01]  /*5310*/  LEA R28, P3, R211.reuse, R46, 0x2 ;  /* 0x0000002ed31c7211 */ /* 0x042fe200078610ff */
[----:B------:R1:W-:Y:S02]  /*5320*/  LDGSTS.E [R23+0x4400], desc[UR22][R30.64], P1 ;  /* 0x044000001e177fae */ /* 0x0003e400089a1016 */
[----:B------:R-:W-:Y:S01]  /*5330*/  IMAD.U32 R134, RZ, RZ, UR9 ;  /* 0x00000009ff867e24 */ /* 0x000fe2000f8e00ff */
[----:B------:R-:W-:Y:S01]  /*5340*/  LEA.HI.X.SX32 R29, R211, R47, 0x2, P3 ;  /* 0x0000002fd31d7211 */ /* 0x000fe200018f16ff */
[----:B------:R-:W-:-:S02]  /*5350*/  IMAD R218, R218, UR15, RZ ;  /* 0x0000000fdada7c24 */ /* 0x000fc4000f8e02ff */
[----:B------:R-:W-:Y:S01]  /*5360*/  IMAD.U32 R132, RZ, RZ, UR9 ;  /* 0x00000009ff847e24 */ /* 0x000fe2000f8e00ff */
[-C--:B--2---:R-:W-:Y:S01]  /*5370*/  LEA R26, P0, R209, R46.reuse, 0x2 ;  /* 0x0000002ed11a7211 */ /* 0x084fe200078010ff */
[----:B------:R2:W-:Y:S01]  /*5380*/  LDGSTS.E [R23+0x4800], desc[UR22][R28.64], P1 ;  /* 0x048000001c177fae */ /* 0x0005e200089a1016 */
[----:B------:R-:W-:Y:S02]  /*5390*/  IMAD.WIDE R166, R167, 0x4, R28 ;  /* 0x00000004a7a67825 */ /* 0x000fe400078e021c */
[----:B------:R-:W-:Y:S02]  /*53a0*/  LEA.HI.X.SX32 R27, R209, R47, 0x2, P0 ;  /* 0x0000002fd11b7211 */ /* 0x000fe400000f16ff */
[----:B-1----:R-:W-:Y:S02]  /*53b0*/  IMAD R30, R43, UR15, RZ ;  /* 0x0000000f2b1e7c24 */ /* 0x002fe4000f8e02ff */
[----:B------:R-:W-:Y:S01]  /*53c0*/  IMAD R31, R42, UR15, RZ ;  /* 0x0000000f2a1f7c24 */ /* 0x000fe2000f8e02ff */
[----:B------:R1:W-:Y:S01]  /*53d0*/  LDGSTS.E [R23+0x4c00], desc[UR22][R26.64], P1 ;  /* 0x04c000001a177fae */ /* 0x0003e200089a1016 */
[----:B------:R-:W-:Y:S01]  /*53e0*/  IMAD.WIDE R164, R165, 0x4, R26 ;  /* 0x00000004a5a47825 */ /* 0x000fe200078e021a */
[----:B------:R-:W-:-:S02]  /*53f0*/  LEA R110, P6, R30, R46, 0x2 ;  /* 0x0000002e1e6e7211 */ /* 0x000fc400078c10ff */
[-C--:B------:R-:W-:Y:S01]  /*5400*/  LEA R42, P0, R248, R46.reuse, 0x2 ;  /* 0x0000002ef82a7211 */ /* 0x080fe200078010ff */
[----:B--2---:R-:W-:Y:S01]  /*5410*/  IMAD R28, R49, UR15, RZ ;  /* 0x0000000f311c7c24 */ /* 0x004fe2000f8e02ff */
[-C--:B------:R-:W-:Y:S01]  /*5420*/  LEA.HI.X.SX32 R111, R30, R47.reuse, 0x2, P6 ;  /* 0x0000002f1e6f7211 */ /* 0x080fe200030f16ff */
[----:B------:R-:W-:Y:S01]  /*5430*/  IMAD R29, R48, UR15, RZ ;  /* 0x0000000f301d7c24 */ /* 0x000fe2000f8e02ff */
[-C--:B------:R-:W-:Y:S01]  /*5440*/  LEA R94, P6, R34, R46.reuse, 0x2 ;  /* 0x0000002e225e7211 */ /* 0x080fe200078c10ff */
[----:B------:R-:W-:Y:S01]  /*5450*/  IMAD R212, R212, UR15, RZ ;  /* 0x0000000fd4d47c24 */ /* 0x000fe2000f8e02ff */
[-C--:B------:R-:W-:Y:S01]  /*5460*/  LEA R118, P3, R28, R46.reuse, 0x2 ;  /* 0x0000002e1c767211 */ /* 0x080fe200078610ff */
[----:B------:R-:W-:Y:S01]  /*5470*/  IMAD.U32 R130, RZ, RZ, UR9 ;  /* 0x00000009ff827e24 */ /* 0x000fe2000f8e00ff */
[-C--:B------:R-:W-:Y:S01]  /*5480*/  LEA R114, P4, R29, R46.reuse, 0x2 ;  /* 0x0000002e1d727211 */ /* 0x080fe200078810ff */
[----:B-1----:R-:W-:Y:S01]  /*5490*/  IMAD R27, R52, UR15, RZ ;  /* 0x0000000f341b7c24 */ /* 0x002fe2000f8e02ff */
[-C--:B------:R-:W-:Y:S01]  /*54a0*/  LEA.HI.X.SX32 R119, R28, R47.reuse, 0x2, P3 ;  /* 0x0000002f1c777211 */ /* 0x080fe200018f16ff */
[----:B------:R-:W-:Y:S01]  /*54b0*/  VIADD R26, R173, UR10 ;  /* 0x0000000aad1a7c36 */ /* 0x000fe20008000000 */
[-C--:B------:R-:W-:Y:S01]  /*54c0*/  LEA R102, P3, R32, R46.reuse, 0x2 ;  /* 0x0000002e20667211 */ /* 0x080fe200078610ff */
[----:B------:R-:W-:Y:S01]  /*54d0*/  IMAD R210, R210, UR15, RZ ;  /* 0x0000000fd2d27c24 */ /* 0x000fe2000f8e02ff */
[-C--:B------:R-:W-:Y:S01]  /*54e0*/  LEA R122, P5, R27, R46.reuse, 0x2 ;  /* 0x0000002e1b7a7211 */ /* 0x080fe200078a10ff */
[----:B------:R-:W-:Y:S01]  /*54f0*/  IMAD R208, R208, UR15, RZ ;  /* 0x0000000fd0d07c24 */ /* 0x000fe2000f8e02ff */
[-C--:B------:R-:W-:Y:S01]  /*5500*/  LEA.HI.X.SX32 R115, R29, R47.reuse, 0x2, P4 ;  /* 0x0000002f1d737211 */ /* 0x080fe200020f16ff */
[----:B------:R-:W-:Y:S01]  /*5510*/  IMAD.U32 R126, RZ, RZ, UR9 ;  /* 0x00000009ff7e7e24 */ /* 0x000fe2000f8e00ff */
[-C--:B------:R-:W-:Y:S01]  /*5520*/  LEA.HI.X.SX32 R123, R27, R47.reuse, 0x2, P5 ;  /* 0x0000002f1b7b7211 */ /* 0x080fe200028f16ff */
[----:B------:R-:W-:Y:S01]  /*5530*/  IMAD R39, R39, UR15, RZ ;  /* 0x0000000f27277c24 */ /* 0x000fe2000f8e02ff */
[-C--:B------:R-:W-:Y:S01]  /*5540*/  LEA R106, P5, R31, R46.reuse, 0x2 ;  /* 0x0000002e1f6a7211 */ /* 0x080fe200078a10ff */
[----:B------:R-:W-:Y:S01]  /*5550*/  IMAD.U32 R128, RZ, RZ, UR9 ;  /* 0x00000009ff807e24 */ /* 0x000fe2000f8e00ff */
[-C--:B------:R-:W-:Y:S01]  /*5560*/  LEA R98, P4, R33, R46.reuse, 0x2 ;  /* 0x0000002e21627211 */ /* 0x080fe200078810ff */
[----:B------:R-:W-:Y:S01]  /*5570*/  LDGSTS.E [R23+0x5000], desc[UR22][R122.64], P1 ;  /* 0x050000007a177fae */ /* 0x000fe200089a1016 */
[-C--:B------:R-:W-:Y:S01]  /*5580*/  LEA.HI.X.SX32 R107, R31, R47.reuse, 0x2, P5 ;  /* 0x0000002f1f6b7211 */ /* 0x080fe200028f16ff */
[----:B------:R-:W-:Y:S01]  /*5590*/  IMAD R172, R172, UR15, RZ ;  /* 0x0000000facac7c24 */ /* 0x000fe2000f8e02ff */
        /* <DEDUP_REMOVED lines=12> */
[----:B------:R-:W-:Y:S01]  /*5660*/  LEA R48, P6, R38, R46, 0x2 ;  /* 0x0000002e26307211 */ /* 0x000fe200078c10ff */
[----:B------:R-:W-:Y:S01]  /*5670*/  LDGSTS.E [R23+0x6000], desc[UR22][R106.64], P1 ;  /* 0x060000006a177fae */ /* 0x000fe200089a1016 */
[-C--:B------:R-:W-:Y:S01]  /*5680*/  LEA.HI.X.SX32 R91, R35, R47.reuse, 0x2, P5 ;  /* 0x0000002f235b7211 */ /* 0x080fe200028f16ff */
[----:B------:R-:W-:Y:S01]  /*5690*/  IMAD.U32 R216, RZ, RZ, UR9 ;  /* 0x00000009ffd87e24 */ /* 0x000fe2000f8e00ff */
[-C--:B------:R-:W-:Y:S01]  /*56a0*/  LEA.HI.X.SX32 R59, R36, R47.reuse, 0x2, P3 ;  /* 0x0000002f243b7211 */ /* 0x080fe200018f16ff */
[----:B------:R-:W-:Y:S01]  /*56b0*/  LDGSTS.E [R23+0x6400], desc[UR22][R102.64], P1 ;  /* 0x0640000066177fae */ /* 0x000fe200089a1016 */
[----:B------:R-:W-:-:S02]  /*56c0*/  LEA.HI.X.SX32 R53, R37, R47, 0x2, P4 ;  /* 0x0000002f25357211 */ /* 0x000fc400020f16ff */
[-C--:B------:R-:W-:Y:S01]  /*56d0*/  LEA.HI.X.SX32 R49, R38, R47.reuse, 0x2, P6 ;  /* 0x0000002f26317211 */ /* 0x080fe200030f16ff */
[----:B------:R-:W-:Y:S01]  /*56e0*/  LDGSTS.E [R23+0x6800], desc[UR22][R98.64], P1 ;  /* 0x0680000062177fae */ /* 0x000fe200089a1016 */
[----:B------:R-:W-:Y:S02]  /*56f0*/  LEA.HI.X.SX32 R43, R248, R47, 0x2, P0 ;  /* 0x0000002ff82b7211 */ /* 0x000fe400000f16ff */
[----:B------:R-:W-:Y:S01]  /*5700*/  PLOP3.LUT P4, PT, PT, PT, UP1, 0x80, 0x8 ;  /* 0x000000000008781c */ /* 0x000fe20003f8f018 */
[----:B------:R-:W-:Y:S01]  /*5710*/  LDGSTS.E [R23+0x6c00], desc[UR22][R94.64], P1 ;  /* 0x06c000005e177fae */ /* 0x000fe200089a1016 */
[----:B------:R-:W-:-:S03]  /*5720*/  IMAD.WIDE R160, R161, 0x4, R42 ;  /* 0x00000004a1a07825 */ /* 0x000fc600078e022a */
[----:B------:R-:W-:Y:S04]  /*5730*/  LDGSTS.E [R23+0x7000], desc[UR22][R90.64], P1 ;  /* 0x070000005a177fae */ /* 0x000fe800089a1016 */
[----:B------:R-:W-:Y:S04]  /*5740*/  LDGSTS.E [R23+0x7400], desc[UR22][R58.64], P1 ;  /* 0x074000003a177fae */ /* 0x000fe800089a1016 */
[----:B------:R-:W-:Y:S04]  /*5750*/  LDGSTS.E [R23+0x7800], desc[UR22][R52.64], P1 ;  /* 0x0780000034177fae */ /* 0x000fe800089a1016 */
[----:B------:R1:W-:Y:S04]  /*5760*/  LDGSTS.E [R23+0x7c00], desc[UR22][R48.64], P1 ;  /* 0x07c0000030177fae */ /* 0x0003e800089a1016 */
[----:B------:R2:W-:Y:S04]  /*5770*/  LDGSTS.E [R26+0x200], desc[UR22][R40.64], P1 ;  /* 0x00200000281a7fae */ /* 0x0005e800089a1016 */
[----:B------:R3:W-:Y:S01]  /*5780*/  LDGSTS.E [R26+0x600], desc[UR22][R42.64], P1 ;  /* 0x006000002a1a7fae */ /* 0x0007e200089a1016 */
[----:B-1----:R-:W-:Y:S01]  /*5790*/  IMAD.WIDE R48, R216, 0x4, R48 ;  /* 0x00000004d8307825 */ /* 0x002fe200078e0230 */
[----:B--2---:R-:W-:-:S04]  /*57a0*/  LEA R40, P3, R246, R46, 0x2 ;  /* 0x0000002ef6287211 */ /* 0x004fc800078610ff */
[-C--:B------:R-:W-:Y:S02]  /*57b0*/  LEA.HI.X.SX32 R41, R246, R47.reuse, 0x2, P3 ;  /* 0x0000002ff6297211 */ /* 0x080fe400018f16ff */
[C---:B---3--:R-:W-:Y:S01]  /*57c0*/  LEA R42, P0, R244.reuse, R46, 0x2 ;  /* 0x0000002ef42a7211 */ /* 0x048fe200078010ff */
[----:B------:R-:W-:Y:S02]  /*57d0*/  IMAD.WIDE R158, R159, 0x4, R40 ;  /* 0x000000049f9e7825 */ /* 0x000fe400078e0228 */
[----:B------:R1:W-:Y:S01]  /*57e0*/  LDGSTS.E [R26+0xa00], desc[UR22][R40.64], P1 ;  /* 0x00a00000281a7fae */ /* 0x0003e200089a1016 */
[----:B------:R-:W-:-:S03]  /*57f0*/  LEA.HI.X.SX32 R43, R244, R47, 0x2, P0 ;  /* 0x0000002ff42b7211 */ /* 0x000fc600000f16ff */
[----:B------:R-:W-:Y:S02]  /*5800*/  IMAD.WIDE R156, R157, 0x4, R42 ;  /* 0x000000049d9c7825 */ /* 0x000fe400078e022a */
[----:B------:R2:W-:Y:S01]  /*5810*/  LDGSTS.E [R26+0xe00], desc[UR22][R42.64], P1 ;  /* 0x00e000002a1a7fae */ /* 0x0005e200089a1016 */
[----:B-1----:R-:W-:-:S04]  /*5820*/  LEA R40, P3, R242, R46, 0x2 ;  /* 0x0000002ef2287211 */ /* 0x002fc800078610ff */
[-C--:B------:R-:W-:Y:S02]  /*5830*/  LEA.HI.X.SX32 R41, R242, R47.reuse, 0x2, P3 ;  /* 0x0000002ff2297211 */ /* 0x080fe400018f16ff */
[C---:B--2---:R-:W-:Y:S01]  /*5840*/  LEA R42, P0, R240.reuse, R46, 0x2 ;  /* 0x0000002ef02a7211 */ /* 0x044fe200078010ff */
        /* <DEDUP_REMOVED lines=39> */
[----:B--2---:R-:W-:Y:S01]  /*5ac0*/  LEA R42, P0, R220, R46, 0x2 ;  /* 0x0000002edc2a7211 */ /* 0x004fe200078010ff */
[----:B------:R-:W-:Y:S02]  /*5ad0*/  IMAD.WIDE R134, R134, 0x4, R40 ;  /* 0x0000000486867825 */ /* 0x000fe400078e0228 */
[----:B------:R1:W-:Y:S01]  /*5ae0*/  LDGSTS.E [R26+0x3a00], desc[UR22][R40.64], P1 ;  /* 0x03a00000281a7fae */ /* 0x0003e200089a1016 */
[----:B------:R-:W-:-:S03]  /*5af0*/  LEA.HI.X.SX32 R43, R220, R47, 0x2, P0 ;  /* 0x0000002fdc2b7211 */ /* 0x000fc600000f16ff */
[----:B------:R-:W-:Y:S02]  /*5b00*/  IMAD.WIDE R132, R132, 0x4, R42 ;  /* 0x0000000484847825 */ /* 0x000fe400078e022a */
[----:B------:R2:W-:Y:S01]  /*5b10*/  LDGSTS.E [R26+0x3e00], desc[UR22][R42.64], P1 ;  /* 0x03e000002a1a7fae */ /* 0x0005e200089a1016 */
[----:B-1----:R-:W-:-:S04]  /*5b20*/  LEA R40, P3, R218, R46, 0x2 ;  /* 0x0000002eda287211 */ /* 0x002fc800078610ff */
[-C--:B------:R-:W-:Y:S02]  /*5b30*/  LEA.HI.X.SX32 R41, R218, R47.reuse, 0x2, P3 ;  /* 0x0000002fda297211 */ /* 0x080fe400018f16ff */
[-C--:B--2---:R-:W-:Y:S01]  /*5b40*/  LEA R42, P0, R212, R46.reuse, 0x2 ;  /* 0x0000002ed42a7211 */ /* 0x084fe200078010ff */
[----:B------:R-:W-:Y:S02]  /*5b50*/  IMAD.WIDE R130, R130, 0x4, R40 ;  /* 0x0000000482827825 */ /* 0x000fe400078e0228 */
[----:B------:R1:W-:Y:S01]  /*5b60*/  LDGSTS.E [R26+0x4200], desc[UR22][R40.64], P1 ;  /* 0x04200000281a7fae */ /* 0x0003e200089a1016 */
[----:B------:R-:W-:Y:S02]  /*5b70*/  LEA.HI.X.SX32 R43, R212, R47, 0x2, P0 ;  /* 0x0000002fd42b7211 */ /* 0x000fe400000f16ff */
[----:B------:R-:W-:-:S03]  /*5b80*/  LEA R124, P0, R208, R46, 0x2 ;  /* 0x0000002ed07c7211 */ /* 0x000fc600078010ff */
[----:B------:R2:W-:Y:S01]  /*5b90*/  LDGSTS.E [R26+0x4600], desc[UR22][R42.64], P1 ;  /* 0x046000002a1a7fae */ /* 0x0005e200089a1016 */
[-C--:B------:R-:W-:Y:S01]  /*5ba0*/  LEA.HI.X.SX32 R125, R208, R47.reuse, 0x2, P0 ;  /* 0x0000002fd07d7211 */ /* 0x080fe200000f16ff */
[----:B------:R-:W-:Y:S01]  /*5bb0*/  IMAD.WIDE R128, R128, 0x4, R42 ;  /* 0x0000000480807825 */ /* 0x000fe200078e022a */
[CC--:B------:R-:W-:Y:S02]  /*5bc0*/  LEA R120, P0, R39.reuse, R46.reuse, 0x2 ;  /* 0x0000002e27787211 */ /* 0x0c0fe400078010ff */
[C---:B-1----:R-:W-:Y:S02]  /*5bd0*/  LEA R40, P3, R210.reuse, R46, 0x2 ;  /* 0x0000002ed2287211 */ /* 0x042fe400078610ff */
[-C--:B------:R-:W-:Y:S02]  /*5be0*/  LEA.HI.X.SX32 R121, R39, R47.reuse, 0x2, P0 ;  /* 0x0000002f27797211 */ /* 0x080fe400000f16ff */
[----:B------:R-:W-:Y:S01]  /*5bf0*/  LEA.HI.X.SX32 R41, R210, R47, 0x2, P3 ;  /* 0x0000002fd2297211 */ /* 0x000fe200018f16ff */
[----:B--2---:R-:W-:Y:S01]  /*5c00*/  IMAD.U32 R42, RZ, RZ, UR9 ;  /* 0x00000009ff2a7e24 */ /* 0x004fe2000f8e00ff */
[----:B------:R-:W-:Y:S01]  /*5c10*/  PLOP3.LUT P3, PT, PT, PT, UP1, 0x80, 0x8 ;  /* 0x000000000008781c */ /* 0x000fe20003f6f018 */
[----:B------:R-:W-:-:S02]  /*5c20*/  IMAD.U32 R43, RZ, RZ, UR9 ;  /* 0x00000009ff2b7e24 */ /* 0x000fc4000f8e00ff */
[----:B------:R1:W-:Y:S01]  /*5c30*/  LDGSTS.E [R26+0x4a00], desc[UR22][R40.64], P1 ;  /* 0x04a00000281a7fae */ /* 0x0003e200089a1016 */
[----:B------:R-:W-:-:S03]  /*5c40*/  IMAD.WIDE R126, R126, 0x4, R40 ;  /* 0x000000047e7e7825 */ /* 0x000fc600078e0228 */
[----:B------:R2:W-:Y:S01]  /*5c50*/  LDGSTS.E [R26+0x4e00], desc[UR22][R124.64], P1 ;  /* 0x04e000007c1a7fae */ /* 0x0005e200089a1016 */
[----:B------:R-:W-:-:S03]  /*5c60*/  IMAD.WIDE R114, R42, 0x4, R114 ;  /* 0x000000042a727825 */ /* 0x000fc600078e0272 */
[----:B------:R3:W-:Y:S01]  /*5c70*/  LDGSTS.E [R26+0x5200], desc[UR22][R120.64], P1 ;  /* 0x05200000781a7fae */ /* 0x0007e200089a1016 */
[----:B------:R-:W-:-:S04]  /*5c80*/  IMAD.WIDE R110, R43, 0x4, R110 ;  /* 0x000000042b6e7825 */ /* 0x000fc800078e026e */
[----:B-1----:R-:W-:Y:S02]  /*5c90*/  IMAD.U32 R40, RZ, RZ, UR9 ;  /* 0x00000009ff287e24 */ /* 0x002fe4000f8e00ff */
[----:B------:R-:W-:Y:S02]  /*5ca0*/  IMAD.U32 R41, RZ, RZ, UR9 ;  /* 0x00000009ff297e24 */ /* 0x000fe4000f8e00ff */
[----:B------:R-:W-:-:S04]  /*5cb0*/  IMAD.WIDE R122, R40, 0x4, R122 ;  /* 0x00000004287a7825 */ /* 0x000fc800078e027a */
[----:B------:R-:W-:Y:S02]  /*5cc0*/  IMAD R40, R44, UR15, RZ ;  /* 0x0000000f2c287c24 */ /* 0x000fe4000f8e02ff */
[----:B--2---:R-:W-:-:S03]  /*5cd0*/  IMAD.WIDE R124, R41, 0x4, R124 ;  /* 0x00000004297c7825 */ /* 0x004fc600078e027c */
[----:B------:R-:W-:Y:S01]  /*5ce0*/  LEA R116, P0, R40, R46, 0x2 ;  /* 0x0000002e28747211 */ /* 0x000fe200078010ff */
[----:B------:R-:W-:-:S03]  /*5cf0*/  IMAD.WIDE R118, R41, 0x4, R118 ;  /* 0x0000000429767825 */ /* 0x000fc600078e0276 */
[-C--:B------:R-:W-:Y:S01]  /*5d00*/  LEA.HI.X.SX32 R117, R40, R47.reuse, 0x2, P0 ;  /* 0x0000002f28757211 */ /* 0x080fe200000f16ff */
[----:B------:R-:W-:Y:S02]  /*5d10*/  IMAD R41, R45, UR15, RZ ;  /* 0x0000000f2d297c24 */ /* 0x000fe4000f8e02ff */
[----:B---3--:R-:W-:Y:S02]  /*5d20*/  IMAD.WIDE R120, R42, 0x4, R120 ;  /* 0x000000042a787825 */ /* 0x008fe400078e0278 */
[----:B------:R1:W-:Y:S01]  /*5d30*/  LDGSTS.E [R26+0x5600], desc[UR22][R116.64], P1 ;  /* 0x05600000741a7fae */ /* 0x0003e200089a1016 */
[CC--:B------:R-:W-:Y:S01]  /*5d40*/  LEA R112, P0, R41.reuse, R46.reuse, 0x2 ;  /* 0x0000002e29707211 */ /* 0x0c0fe200078010ff */
[----:B------:R-:W-:Y:S02]  /*5d50*/  IMAD R42, R50, UR15, RZ ;  /* 0x0000000f322a7c24 */ /* 0x000fe4000f8e02ff */
[----:B------:R-:W-:Y:S01]  /*5d60*/  IMAD.U32 R44, RZ, RZ, UR9 ;  /* 0x00000009ff2c7e24 */ /* 0x000fe2000f8e00ff */
[----:B------:R-:W-:Y:S01]  /*5d70*/  LEA.HI.X.SX32 R113, R41, R47, 0x2, P0 ;  /* 0x0000002f29717211 */ /* 0x000fe200000f16ff */
[----:B------:R-:W-:Y:S01]  /*5d80*/  IMAD.U32 R45, RZ, RZ, UR9 ;  /* 0x00000009ff2d7e24 */ /* 0x000fe2000f8e00ff */
[----:B------:R-:W-:Y:S01]  /*5d90*/  LEA R108, P0, R42, R46, 0x2 ;  /* 0x0000002e2a6c7211 */ /* 0x000fe200078010ff */
[----:B------:R-:W-:-:S02]  /*5da0*/  IMAD.WIDE R106, R44, 0x4, R106 ;  /* 0x000000042c6a7825 */ /* 0x000fc400078e026a */
[----:B------:R2:W-:Y:S01]  /*5db0*/  LDGSTS.E [R26+0x5a00], desc[UR22][R112.64], P1 ;  /* 0x05a00000701a7fae */ /* 0x0005e200089a1016 */
[----:B------:R-:W-:Y:S01]  /*5dc0*/  LEA.HI.X.SX32 R109, R42, R47, 0x2, P0 ;  /* 0x0000002f2a6d7211 */ /* 0x000fe200000f16ff */
[----:B-1----:R-:W-:-:S04]  /*5dd0*/  IMAD.WIDE R116, R43, 0x4, R116 ;  /* 0x000000042b747825 */ /* 0x002fc800078e0274 */
[----:B------:R-:W-:Y:S01]  /*5de0*/  IMAD R43, R51, UR15, RZ ;  /* 0x0000000f332b7c24 */ /* 0x000fe2000f8e02ff */
[----:B------:R1:W-:Y:S01]  /*5df0*/  LDGSTS.E [R26+0x5e00], desc[UR22][R108.64], P1 ;  /* 0x05e000006c1a7fae */ /* 0x0003e200089a1016 */
[----:B------:R-:W-:-:S03]  /*5e00*/  IMAD.WIDE R102, R45, 0x4, R102 ;  /* 0x000000042d667825 */ /* 0x000fc600078e0266 */
[----:B------:R-:W-:Y:S01]  /*5e10*/  LEA R104, P0, R43, R46, 0x2 ;  /* 0x0000002e2b687211 */ /* 0x000fe200078010ff */
[----:B--2---:R-:W-:-:S03]  /*5e20*/  IMAD.WIDE R112, R44, 0x4, R112 ;  /* 0x000000042c707825 */ /* 0x004fc600078e0270 */
[-C--:B------:R-:W-:Y:S01]  /*5e30*/  LEA.HI.X.SX32 R105, R43, R47.reuse, 0x2, P0 ;  /* 0x0000002f2b697211 */ /* 0x080fe200000f16ff */
[----:B------:R-:W-:Y:S02]  /*5e40*/  IMAD R44, R54, UR15, RZ ;  /* 0x0000000f362c7c24 */ /* 0x000fe4000f8e02ff */
[----:B------:R-:W-:Y:S02]  /*5e50*/  IMAD.U32 R50, RZ, RZ, UR9 ;  /* 0x00000009ff327e24 */ /* 0x000fe4000f8e00ff */
[----:B-1----:R-:W-:Y:S01]  /*5e60*/  IMAD.WIDE R108, R45, 0x4, R108 ;  /* 0x000000042d6c7825 */ /* 0x002fe200078e026c */
[C---:B------:R-:W-:Y:S01]  /*5e70*/  LEA R100, P0, R44.reuse, R46, 0x2 ;  /* 0x0000002e2c647211 */ /* 0x040fe200078010ff */
[----:B------:R1:W-:Y:S02]  /*5e80*/  LDGSTS.E [R26+0x6200], desc[UR22][R104.64], P1 ;  /* 0x06200000681a7fae */ /* 0x0003e400089a1016 */
[----:B------:R-:W-:Y:S01]  /*5e90*/  IMAD R45, R55, UR15, RZ ;  /* 0x0000000f372d7c24 */ /* 0x000fe2000f8e02ff */
[----:B------:R-:W-:Y:S01]  /*5ea0*/  LEA.HI.X.SX32 R101, R44, R47, 0x2, P0 ;  /* 0x0000002f2c657211 */ /* 0x000fe200000f16ff */
[----:B------:R-:W-:-:S02]  /*5eb0*/  IMAD.U32 R51, RZ, RZ, UR9 ;  /* 0x00000009ff337e24 */ /* 0x000fc4000f8e00ff */
[C---:B------:R-:W-:Y:S01]  /*5ec0*/  IMAD.WIDE R98, R50.reuse, 0x4, R98 ;  /* 0x0000000432627825 */ /* 0x040fe200078e0262 */
[CC--:B------:R-:W-:Y:S01]  /*5ed0*/  LEA R96, P0, R45.reuse, R46.reuse, 0x2 ;  /* 0x0000002e2d607211 */ /* 0x0c0fe200078010ff */
[----:B------:R2:W-:Y:S02]  /*5ee0*/  LDGSTS.E [R26+0x6600], desc[UR22][R100.64], P1 ;  /* 0x06600000641a7fae */ /* 0x0005e400089a1016 */
[----:B------:R-:W-:Y:S01]  /*5ef0*/  IMAD.WIDE R94, R50, 0x4, R94 ;  /* 0x00000004325e7825 */ /* 0x000fe200078e025e */
[-C--:B------:R-:W-:Y:S02]  /*5f00*/  LEA.HI.X.SX32 R97, R45, R47.reuse, 0x2, P0 ;  /* 0x0000002f2d617211 */ /* 0x080fe400000f16ff */
[-C--:B------:R-:W-:Y:S01]  /*5f10*/  LEA R92, P0, R172, R46.reuse, 0x2 ;  /* 0x0000002eac5c7211 */ /* 0x080fe200078010ff */
[----:B-1----:R-:W-:Y:S02]  /*5f20*/  IMAD.WIDE R104, R50, 0x4, R104 ;  /* 0x0000000432687825 */ /* 0x002fe400078e0268 */
[----:B------:R1:W-:Y:S01]  /*5f30*/  LDGSTS.E [R26+0x6a00], desc[UR22][R96.64], P1 ;  /* 0x06a00000601a7fae */ /* 0x0003e200089a1016 */
[----:B------:R-:W-:Y:S01]  /*5f40*/  LEA.HI.X.SX32 R93, R172, R47, 0x2, P0 ;  /* 0x0000002fac5d7211 */ /* 0x000fe200000f16ff */
[----:B------:R-:W-:Y:S01]  /*5f50*/  IMAD.WIDE R90, R50, 0x4, R90 ;  /* 0x00000004325a7825 */ /* 0x000fe200078e025a */
[----:B------:R-:W-:-:S03]  /*5f60*/  LEA R62, P0, R213, R46, 0x2 ;  /* 0x0000002ed53e7211 */ /* 0x000fc600078010ff */
[----:B------:R-:W-:Y:S01]  /*5f70*/  IMAD.U32 R50, RZ, RZ, UR18 ;  /* 0x00000012ff327e24 */ /* 0x000fe2000f8e00ff */
[-C--:B------:R-:W-:Y:S01]  /*5f80*/  LEA.HI.X.SX32 R63, R213, R47.reuse, 0x2, P0 ;  /* 0x0000002fd53f7211 */ /* 0x080fe200000f16ff */
[----:B------:R3:W-:Y:S01]  /*5f90*/  LDGSTS.E [R26+0x6e00], desc[UR22][R92.64], P1 ;  /* 0x06e000005c1a7fae */ /* 0x0007e200089a1016 */
[C---:B------:R-:W-:Y:S01]  /*5fa0*/  LEA R54, P0, R214.reuse, R46, 0x2 ;  /* 0x0000002ed6367211 */ /* 0x040fe200078010ff */
[C---:B--2---:R-:W-:Y:S02]  /*5fb0*/  IMAD.WIDE R100, R51.reuse, 0x4, R100 ;  /* 0x0000000433647825 */ /* 0x044fe400078e0264 */
[----:B------:R-:W-:Y:S01]  /*5fc0*/  LDGSTS.E [R26+0x7200], desc[UR22][R62.64], P1 ;  /* 0x072000003e1a7fae */ /* 0x000fe200089a1016 */
[----:B------:R-:W-:Y:S01]  /*5fd0*/  LEA.HI.X.SX32 R55, R214, R47, 0x2, P0 ;  /* 0x0000002fd6377211 */ /* 0x000fe200000f16ff */
[----:B-1----:R-:W-:-:S04]  /*5fe0*/  IMAD.WIDE R96, R51, 0x4, R96 ;  /* 0x0000000433607825 */ /* 0x002fc800078e0260 */
[----:B------:R-:W-:Y:S01]  /*5ff0*/  IMAD.WIDE R88, R50, 0x4, R88 ;  /* 0x0000000432587825 */ /* 0x000fe200078e0258 */
[----:B------:R1:W-:Y:S03]  /*6000*/  LDGSTS.E [R26+0x7600], desc[UR22][R54.64], P1 ;  /* 0x07600000361a7fae */ /* 0x0003e600089a1016 */
[----:B---3--:R-:W-:-:S04]  /*6010*/  IMAD.WIDE R92, R51, 0x4, R92 ;  /* 0x00000004335c7825 */ /* 0x008fc800078e025c */
[----:B------:R-:W-:Y:S02]  /*6020*/  IMAD.U32 R51, RZ, RZ, UR18 ;  /* 0x00000012ff337e24 */ /* 0x000fe4000f8e00ff */
[----:B------:R-:W-:-:S04]  /*6030*/  IMAD.WIDE R84, R50, 0x4, R84 ;  /* 0x0000000432547825 */ /* 0x000fc800078e0254 */
[----:B------:R-:W-:-:S04]  /*6040*/  IMAD.WIDE R80, R50, 0x4, R80 ;  /* 0x0000000432507825 */ /* 0x000fc800078e0250 */
[----:B------:R-:W-:-:S04]  /*6050*/  IMAD.WIDE R76, R50, 0x4, R76 ;  /* 0x00000004324c7825 */ /* 0x000fc800078e024c */
[----:B------:R-:W-:-:S04]  /*6060*/  IMAD.WIDE R72, R50, 0x4, R72 ;  /* 0x0000000432487825 */ /* 0x000fc800078e0248 */
[----:B------:R-:W-:-:S04]  /*6070*/  IMAD.WIDE R68, R50, 0x4, R68 ;  /* 0x0000000432447825 */ /* 0x000fc800078e0244 */
[----:B------:R-:W-:-:S04]  /*6080*/  IMAD.WIDE R64, R50, 0x4, R64 ;  /* 0x0000000432407825 */ /* 0x000fc800078e0240 */
[----:B------:R-:W-:-:S04]  /*6090*/  IMAD.WIDE R60, R50, 0x4, R60 ;  /* 0x00000004323c7825 */ /* 0x000fc800078e023c */
[----:B------:R-:W-:-:S04]  /*60a0*/  IMAD.WIDE R56, R50, 0x4, R56 ;  /* 0x0000000432387825 */ /* 0x000fc800078e0238 */
        /* <DEDUP_REMOVED lines=9> */
[----:B-1----:R-:W-:-:S04]  /*6140*/  IMAD.WIDE R54, R50, 0x4, R54 ;  /* 0x0000000432367825 */ /* 0x002fc800078e0236 */
[----:B------:R-:W-:Y:S01]  /*6150*/  IMAD.WIDE R52, R50, 0x4, R52 ;  /* 0x0000000432347825 */ /* 0x000fe200078e0234 */
[----:B------:R-:W-:-:S03]  /*6160*/  LEA R50, P0, R215, R46, 0x2 ;  /* 0x0000002ed7327211 */ /* 0x000fc600078010ff */
[----:B------:R-:W-:-:S04]  /*6170*/  IMAD.WIDE R62, R51, 0x4, R62 ;  /* 0x00000004333e7825 */ /* 0x000fc800078e023e */
[----:B------:R-:W-:Y:S01]  /*6180*/  IMAD.WIDE R58, R51, 0x4, R58 ;  /* 0x00000004333a7825 */ /* 0x000fe200078e023a */
[----:B------:R-:W-:Y:S02]  /*6190*/  LEA.HI.X.SX32 R51, R215, R47, 0x2, P0 ;  /* 0x0000002fd7337211 */ /* 0x000fe400000f16ff */
[----:B------:R-:W-:-:S03]  /*61a0*/  ISETP.GE.AND P0, PT, R3, UR4, PT ;  /* 0x0000000403007c0c */ /* 0x000fc6000bf06270 */
[----:B------:R1:W-:Y:S02]  /*61b0*/  LDGSTS.E [R26+0x7a00], desc[UR22][R50.64], P1 ;  /* 0x07a00000321a7fae */ /* 0x0003e400089a1016 */
[----:B-1----:R-:W-:Y:S01]  /*61c0*/  IMAD.WIDE R50, R216, 0x4, R50 ;  /* 0x00000004d8327825 */ /* 0x002fe200078e0232 */
[----:B------:R-:W-:-:S04]  /*61d0*/  SEL R216, RZ, 0x4, P0 ;  /* 0x00000004ffd87807 */ /* 0x000fc80000000000 */
[----:B------:R-:W-:Y:S02]  /*61e0*/  SEL R216, R216, RZ, P3 ;  /* 0x000000ffd8d87207 */ /* 0x000fe40001800000 */
[----:B------:R-:W-:Y:S02]  /*61f0*/  PLOP3.LUT P3, PT, PT, PT, UP1, 0x80, 0x8 ;  /* 0x000000000008781c */ /* 0x000fe40003f6f018 */
[----:B------:R-:W-:Y:S02]  /*6200*/  ISETP.NE.U32.AND P6, PT, R216, RZ, PT ;  /* 0x000000ffd800720c */ /* 0x000fe40003fc5070 */
[----:B------:R-:W-:-:S04]  /*6210*/  LOP3.LUT R216, R3, 0x2, RZ, 0xfc, !PT ;  /* 0x0000000203d87812 */ /* 0x000fc800078efcff */
[----:B------:R-:W-:-:S04]  /*6220*/  ISETP.GE.AND P0, PT, R216, UR4, PT ;  /* 0x00000004d8007c0c */ /* 0x000fc8000bf06270 */
[----:B------:R-:W-:-:S04]  /*6230*/  SEL R216, RZ, 0x4, P0 ;  /* 0x00000004ffd87807 */ /* 0x000fc80000000000 */
[----:B------:R-:W-:-:S04]  /*6240*/  SEL R216, R216, RZ, P3 ;  /* 0x000000ffd8d87207 */ /* 0x000fc80001800000 */
[----:B------:R-:W-:Y:S02]  /*6250*/  ISETP.NE.U32.AND P0, PT, R216, RZ, PT ;  /* 0x000000ffd800720c */ /* 0x000fe40003f05070 */
[----:B------:R-:W-:-:S04]  /*6260*/  LOP3.LUT R216, R3, 0x4, RZ, 0xfc, !PT ;  /* 0x0000000403d87812 */ /* 0x000fc800078efcff */
[----:B------:R-:W-:-:S04]  /*6270*/  ISETP.GE.AND P3, PT, R216, UR4, PT ;  /* 0x00000004d8007c0c */ /* 0x000fc8000bf66270 */
[----:B------:R-:W-:-:S04]  /*6280*/  SEL R216, RZ, 0x4, P3 ;  /* 0x00000004ffd87807 */ /* 0x000fc80001800000 */
[----:B------:R-:W-:Y:S02]  /*6290*/  SEL R216, R216, RZ, P4 ;  /* 0x000000ffd8d87207 */ /* 0x000fe40002000000 */
[----:B------:R-:W-:Y:S02]  /*62a0*/  PLOP3.LUT P4, PT, PT, PT, UP1, 0x80, 0x8 ;  /* 0x000000000008781c */ /* 0x000fe40003f8f018 */
[----:B------:R-:W-:Y:S02]  /*62b0*/  ISETP.NE.U32.AND P5, PT, R216, RZ, PT ;  /* 0x000000ffd800720c */ /* 0x000fe40003fa5070 */
[----:B------:R-:W-:-:S04]  /*62c0*/  LOP3.LUT R216, R3, 0x6, RZ, 0xfc, !PT ;  /* 0x0000000603d87812 */ /* 0x000fc800078efcff */
[----:B------:R-:W-:Y:S01]  /*62d0*/  ISETP.GE.AND P3, PT, R216, UR4, PT ;  /* 0x00000004d8007c0c */ /* 0x000fe2000bf66270 */
[----:B------:R-:W-:-:S03]  /*62e0*/  IMAD R216, R252, UR15, RZ ;  /* 0x0000000ffcd87c24 */ /* 0x000fc6000f8e02ff */
[----:B------:R-:W-:Y:S02]  /*62f0*/  SEL R252, RZ, 0x4, P3 ;  /* 0x00000004fffc7807 */ /* 0x000fe40001800000 */
[----:B------:R-:W-:Y:S02]  /*6300*/  LEA R46, P3, R216, R46, 0x2 ;  /* 0x0000002ed82e7211 */ /* 0x000fe400078610ff */
[----:B------:R-:W-:Y:S02]  /*6310*/  SEL R252, R252, RZ, P4 ;  /* 0x000000fffcfc7207 */ /* 0x000fe40002000000 */
[----:B------:R-:W-:Y:S02]  /*6320*/  LEA.HI.X.SX32 R47, R216, R47, 0x2, P3 ;  /* 0x0000002fd82f7211 */ /* 0x000fe400018f16ff */
[----:B------:R-:W-:Y:S02]  /*6330*/  ISETP.NE.U32.AND P4, PT, R252, RZ, PT ;  /* 0x000000fffc00720c */ /* 0x000fe40003f85070 */
[----:B------:R-:W-:Y:S01]  /*6340*/  LOP3.LUT R252, R3, 0x8, RZ, 0xfc, !PT ;  /* 0x0000000803fc7812 */ /* 0x000fe200078efcff */
[----:B------:R-:W-:Y:S03]  /*6350*/  LDGSTS.E [R26+0x7e00], desc[UR22][R46.64], P1 ;  /* 0x07e000002e1a7fae */ /* 0x000fe600089a1016 */
[----:B------:R-:W-:Y:S01]  /*6360*/  ISETP.GE.AND P3, PT, R252, UR4, PT ;  /* 0x00000004fc007c0c */ /* 0x000fe2000bf66270 */
[----:B------:R-:W0:Y:S03]  /*6370*/  LDGDEPBAR ;  /* 0x00000000000079af */ /* 0x000e260000000000 */
[----:B------:R-:W-:Y:S01]  /*6380*/  SEL R252, RZ, 0x4, P3 ;  /* 0x00000004fffc7807 */ /* 0x000fe20001800000 */
[----:B------:R-:W-:Y:S01]  /*6390*/  BAR.SYNC.DEFER_BLOCKING 0x0 ;  /* 0x0000000000007b1d */ /* 0x000fe20000010000 */
[----:B------:R-:W-:-:S04]  /*63a0*/  PLOP3.LUT P3, PT, PT, PT, UP1, 0x80, 0x8 ;  /* 0x000000000008781c */ /* 0x000fc80003f6f018 */
[----:B------:R-:W-:-:S04]  /*63b0*/  SEL R252, R252, RZ, P3 ;  /* 0x000000fffcfc7207 */ /* 0x000fc80001800000 */
[----:B------:R-:W-:Y:S02]  /*63c0*/  ISETP.NE.U32.AND P3, PT, R252, RZ, PT ;  /* 0x000000fffc00720c */ /* 0x000fe40003f65070 */
[----:B------:R-:W-:-:S04]  /*63d0*/  LOP3.LUT R252, R3, 0xa, RZ, 0xfc, !PT ;  /* 0x0000000a03fc7812 */ /* 0x000fc800078efcff */
[----:B------:R-:W-:-:S04]  /*63e0*/  ISETP.GE.AND P1, PT, R252, UR4, PT ;  /* 0x00000004fc007c0c */ /* 0x000fc8000bf26270 */
[----:B------:R-:W-:Y:S02]  /*63f0*/  SEL R252, RZ, 0x4, P1 ;  /* 0x00000004fffc7807 */ /* 0x000fe40000800000 */
[----:B------:R-:W-:-:S04]  /*6400*/  PLOP3.LUT P1, PT, PT, PT, UP1, 0x80, 0x8 ;  /* 0x000000000008781c */ /* 0x000fc80003f2f018 */
[----:B------:R-:W-:-:S04]  /*6410*/  SEL R252, R252, RZ, P1 ;  /* 0x000000fffcfc7207 */ /* 0x000fc80000800000 */
[----:B------:R-:W-:Y:S02]  /*6420*/  ISETP.NE.U32.AND P1, PT, R252, RZ, PT ;  /* 0x000000fffc00720c */ /* 0x000fe40003f25070 */
[----:B------:R-:W-:Y:S01]  /*6430*/  LOP3.LUT R252, R3, 0xc, RZ, 0xfc, !PT ;  /* 0x0000000c03fc7812 */ /* 0x000fe200078efcff */
[----:B------:R-:W-:-:S05]  /*6440*/  VIADD R3, R0, UR10 ;  /* 0x0000000a00037c36 */ /* 0x000fca0008000000 */
[----:B------:R-:W-:Y:S01]  /*6450*/  @!PT LDS RZ, [RZ] ;  /* 0x00000000fffff984 */ /* 0x000fe20000000800 */
[----:B------:R-:W-:Y:S01]  /*6460*/  @!PT LDS RZ, [RZ] ;  /* 0x00000000fffff984 */ /* 0x000fe20000000800 */
[----:B------:R-:W-:Y:S01]  /*6470*/  @!PT LDS RZ, [RZ] ;  /* 0x00000000fffff984 */ /* 0x000fe20000000800 */
[----:B------:R1:W-:Y:S01]  /*6480*/  LDGSTS.E [R3+0x1a000], desc[UR22][R206.64], P6 ;  /* 0x1a000000ce037fae */ /* 0x0003e2000b1a1016 */
[----:B------:R-:W-:-:S04]  /*6490*/  ISETP.GE.AND P6, PT, R252, UR4, PT ;  /* 0x00000004fc007c0c */ /* 0x000fc8000bfc6270 */
[----:B------:R-:W-:Y:S02]  /*64a0*/  SEL R252, RZ, 0x4, P6 ;  /* 0x00000004fffc7807 */ /* 0x000fe40003000000 */
[----:B------:R-:W-:-:S04]  /*64b0*/  PLOP3.LUT P6, PT, PT, PT, UP1, 0x80, 0x8 ;  /* 0x000000000008781c */ /* 0x000fc80003fcf018 */
[----:B------:R-:W-:Y:S01]  /*64c0*/  SEL R252, R252, RZ, P6 ;  /* 0x000000fffcfc7207 */ /* 0x000fe20003000000 */
[----:B-1----:R-:W1:Y:S03]  /*64d0*/  S2R R3, SR_TID.X ;  /* 0x0000000000037919 */ /* 0x002e660000002100 */
[----:B------:R-:W-:Y:S02]  /*64e0*/  ISETP.NE.U32.AND P6, PT, R252, RZ, PT ;  /* 0x000000fffc00720c */ /* 0x000fe40003fc5070 */
[----:B-1----:R-:W-:-:S04]  /*64f0*/  SHF.R.U32.HI R3, RZ, 0x6, R3 ;  /* 0x00000006ff037819 */ /* 0x002fc80000011603 */
[----:B------:R-:W-:-:S04]  /*6500*/  SGXT.U32 R3, R3, 0x1 ;  /* 0x000000010303781a */ /* 0x000fc80000000000 */
[----:B------:R-:W-:Y:S01]  /*6510*/  LOP3.LUT R252, R3, 0xe, RZ, 0xfc, !PT ;  /* 0x0000000e03fc7812 */ /* 0x000fe200078efcff */
[----:B------:R-:W-:-:S05]  /*6520*/  VIADD R3, R0, UR10 ;  /* 0x0000000a00037c36 */ /* 0x000fca0008000000 */
[----:B------:R1:W-:Y:S01]  /*6530*/  LDGSTS.E [R3+0x1a008], desc[UR22][R88.64], P0 ;  /* 0x1a00800058037fae */ /* 0x0003e200081a1016 */
[----:B------:R-:W-:-:S03]  /*6540*/  ISETP.GE.AND P0, PT, R252, UR4, PT ;  /* 0x00000004fc007c0c */ /* 0x000fc6000bf06270 */
[----:B------:R2:W-:Y:S01]  /*6550*/  LDGSTS.E [R18+0x1a000], desc[UR22][R86.64], P5 ;  /* 0x1a00000056127fae */ /* 0x0005e2000a9a1016 */
[----:B------:R-:W-:Y:S02]  /*6560*/  SEL R252, RZ, 0x4, P0 ;  /* 0x00000004fffc7807 */ /* 0x000fe40000000000 */
[----:B------:R-:W-:Y:S01]  /*6570*/  PLOP3.LUT P0, PT, PT, PT, UP1, 0x80, 0x8 ;  /* 0x000000000008781c */ /* 0x000fe20003f0f018 */
[----:B------:R2:W-:Y:S03]  /*6580*/  LDGSTS.E [R18+0x1a008], desc[UR22][R84.64], P4 ;  /* 0x1a00800054127fae */ /* 0x0005e6000a1a1016 */
[----:B------:R-:W-:Y:S01]  /*6590*/  SEL R252, R252, RZ, P0 ;  /* 0x000000fffcfc7207 */ /* 0x000fe20000000000 */
[----:B-1----:R-:W1:Y:S03]  /*65a0*/  S2R R3, SR_TID.X ;  /* 0x0000000000037919 */ /* 0x002e660000002100 */
[----:B------:R-:W-:Y:S01]  /*65b0*/  ISETP.NE.U32.AND P0, PT, R252, RZ, PT ;  /* 0x000000fffc00720c */ /* 0x000fe20003f05070 */
[----:B------:R2:W-:Y:S04]  /*65c0*/  LDGSTS.E [R19+0x1a000], desc[UR22][R82.64], P3 ;  /* 0x1a00000052137fae */ /* 0x0005e800099a1016 */
[----:B------:R2:W-:Y:S04]  /*65d0*/  LDGSTS.E [R19+0x1a008], desc[UR22][R80.64], P1 ;  /* 0x1a00800050137fae */ /* 0x0005e800089a1016 */
[----:B------:R2:W-:Y:S04]  /*65e0*/  LDGSTS.E [R20+0x1a000], desc[UR22][R78.64], P6 ;  /* 0x1a0000004e147fae */ /* 0x0005e8000b1a1016 */
[----:B------:R2:W-:Y:S01]  /*65f0*/  LDGSTS.E [R20+0x1a008], desc[UR22][R76.64], P0 ;  /* 0x1a0080004c147fae */ /* 0x0005e200081a1016 */
[----:B-1----:R-:W-:-:S04]  /*6600*/  SHF.R.U32.HI R3, RZ, 0x6, R3 ;  /* 0x00000006ff037819 */ /* 0x002fc80000011603 */
[----:B------:R-:W-:-:S04]  /*6610*/  SGXT.U32 R3, R3, 0x1 ;  /* 0x000000010303781a */ /* 0x000fc80000000000 */
[----:B------:R-:W-:-:S04]  /*6620*/  LOP3.LUT R252, R3, 0x10, RZ, 0xfc, !PT ;  /* 0x0000001003fc7812 */ /* 0x000fc800078efcff */
[----:B------:R-:W-:-:S04]  /*6630*/  ISETP.GE.AND P5, PT, R252, UR4, PT ;  /* 0x00000004fc007c0c */ /* 0x000fc8000bfa6270 */
[----:B------:R-:W-:Y:S02]  /*6640*/  SEL R252, RZ, 0x4, P5 ;  /* 0x00000004fffc7807 */ /* 0x000fe40002800000 */
[----:B------:R-:W-:-:S04]  /*6650*/  PLOP3.LUT P5, PT, PT, PT, UP1, 0x80, 0x8 ;  /* 0x000000000008781c */ /* 0x000fc80003faf018 */
[----:B------:R-:W-:-:S04]  /*6660*/  SEL R252, R252, RZ, P5 ;  /* 0x000000fffcfc7207 */ /* 0x000fc80002800000 */
[----:B------:R-:W-:Y:S02]  /*6670*/  ISETP.NE.U32.AND P5, PT, R252, RZ, PT ;  /* 0x000000fffc00720c */ /* 0x000fe40003fa5070 */
[----:B------:R-:W-:-:S04]  /*6680*/  LOP3.LUT R252, R3, 0x12, RZ, 0xfc, !PT ;  /* 0x0000001203fc7812 */ /* 0x000fc800078efcff */
[----:B------:R-:W-:-:S04]  /*6690*/  ISETP.GE.AND P4, PT, R252, UR4, PT ;  /* 0x00000004fc007c0c */ /* 0x000fc8000bf86270 */
[----:B------:R-:W-:Y:S02]  /*66a0*/  SEL R252, RZ, 0x4, P4 ;  /* 0x00000004fffc7807 */ /* 0x000fe40002000000 */
[----:B------:R-:W-:Y:S01]  /*66b0*/  PLOP3.LUT P4, PT, PT, PT, UP1, 0x80, 0x8 ;  /* 0x000000000008781c */ /* 0x000fe20003f8f018 */
[----:B------:R2:W-:Y:S03]  /*66c0*/  LDGSTS.E [R21+0x1a000], desc[UR22][R74.64], P5 ;  /* 0x1a0000004a157fae */ /* 0x0005e6000a9a1016 */
        /* <DEDUP_REMOVED lines=20> */
[----:B------:R2:W-:Y:S01]  /*6810*/  LDGSTS.E [R22+0x1a008], desc[UR22][R68.64], P1 ;  /* 0x1a00800044167fae */ /* 0x0005e200089a1016 */
[----:B------:R-:W-:Y:S02]  /*6820*/  PLOP3.LUT P1, PT, PT, PT, UP3, 0x80, 0x8 ;  /* 0x000000000008781c */ /* 0x000fe40003f2f038 */
        /* <DEDUP_REMOVED lines=14> */
[----:B------:R-:W-:Y:S02]  /*6910*/  IADD3 R206, P0, PT, R206, UR31, RZ ;  /* 0x0000001fcece7c10 */ /* 0x000fe4000ff1e0ff */
[----:B------:R-:W-:Y:S02]  /*6920*/  SEL R252, R252, RZ, P5 ;  /* 0x000000fffcfc7207 */ /* 0x000fe40002800000 */
[----:B------:R-:W-:Y:S02]  /*6930*/  IADD3.X R207, PT, PT, R207, UR32, RZ, P0, !PT ;  /* 0x00000020cfcf7c10 */ /* 0x000fe400087fe4ff */
[----:B------:R-:W-:-:S02]  /*6940*/  ISETP.NE.U32.AND P5, PT, R252, RZ, PT ;  /* 0x000000fffc00720c */ /* 0x000fc40003fa5070 */
[C---:B------:R-:W-:Y:S02]  /*6950*/  LOP3.LUT R252, R3.reuse, 0x1e, RZ, 0xfc, !PT ;  /* 0x0000001e03fc7812 */ /* 0x040fe400078efcff */
[----:B------:R-:W-:Y:S02]  /*6960*/  ISETP.GE.AND P0, PT, R3, UR19, PT ;  /* 0x0000001303007c0c */ /* 0x000fe4000bf06270 */
[----:B------:R-:W-:-:S04]  /*6970*/  ISETP.GE.AND P4, PT, R252, UR4, PT ;  /* 0x00000004fc007c0c */ /* 0x000fc8000bf86270 */
[----:B------:R-:W-:Y:S02]  /*6980*/  SEL R252, RZ, 0x4, P4 ;  /* 0x00000004fffc7807 */ /* 0x000fe40002000000 */
[----:B------:R-:W-:Y:S01]  /*6990*/  PLOP3.LUT P4, PT, PT, PT, UP1, 0x80, 0x8 ;  /* 0x000000000008781c */ /* 0x000fe20003f8f018 */
[----:B------:R2:W-:Y:S03]  /*69a0*/  LDGSTS.E [R25+0x1a000], desc[UR22][R60.64], P5 ;  /* 0x1a0000003c197fae */ /* 0x0005e6000a9a1016 */
[----:B------:R-:W-:-:S04]  /*69b0*/  SEL R252, R252, RZ, P4 ;  /* 0x000000fffcfc7207 */ /* 0x000fc80002000000 */
[----:B------:R-:W-:Y:S02]  /*69c0*/  ISETP.NE.U32.AND P4, PT, R252, RZ, PT ;  /* 0x000000fffc00720c */ /* 0x000fe40003f85070 */
[----:B------:R-:W1:Y:S11]  /*69d0*/  S2R R252, SR_TID.X ;  /* 0x0000000000fc7919 */ /* 0x000e760000002100 */
[----:B------:R2:W-:Y:S04]  /*69e0*/  LDGSTS.E [R25+0x1a008], desc[UR22][R56.64], P4 ;  /* 0x1a00800038197fae */ /* 0x0005e8000a1a1016 */
[----:B------:R-:W0:Y:S01]  /*69f0*/  LDGDEPBAR ;  /* 0x00000000000079af */ /* 0x000e220000000000 */
[----:B-1----:R-:W-:-:S04]  /*6a00*/  LOP3.LUT R252, R252, 0x1f, RZ, 0xc0, !PT ;  /* 0x0000001ffcfc7812 */ /* 0x002fc800078ec0ff */
[----:B------:R-:W-:-:S04]  /*6a10*/  ISETP.GE.AND P3, PT, R252, UR4, PT ;  /* 0x00000004fc007c0c */ /* 0x000fc8000bf66270 */
[----:B------:R-:W-:Y:S02]  /*6a20*/  SEL R252, RZ, 0x4, P3 ;  /* 0x00000004fffc7807 */ /* 0x000fe40001800000 */
[----:B------:R-:W-:Y:S01]  /*6a30*/  PLOP3.LUT P3, PT, PT, PT, UP1, 0x80, 0x8 ;  /* 0x000000000008781c */ /* 0x000fe20003f6f018 */
[----:B------:R-:W-:-:S03]  /*6a40*/  UISETP.NE.U32.AND UP1, UPT, UR14, URZ, UPT ;  /* 0x000000ff0e00728c */ /* 0x000fc6000bf25070 */
[----:B------:R-:W-:Y:S01]  /*6a50*/  SEL R252, R252, RZ, P3 ;  /* 0x000000fffcfc7207 */ /* 0x000fe20001800000 */
[----:B------:R-:W-:-:S03]  /*6a60*/  UISETP.LT.OR UP2, UPT, UR8, 0x20, UP1 ;  /* 0x000000200800788c */ /* 0x000fc60008f41670 */
[----:B------:R-:W-:Y:S01]  /*6a70*/  ISETP.NE.U32.AND P3, PT, R252, RZ, PT ;  /* 0x000000fffc00720c */ /* 0x000fe20003f65070 */
[----:B------:R-:W-:-:S04]  /*6a80*/  IMAD.U32 R252, RZ, RZ, UR9 ;  /* 0x00000009fffc7e24 */ /* 0x000fc8000f8e00ff */
[----:B------:R-:W-:Y:S01]  /*6a90*/  IMAD.WIDE R46, R252, 0x4, R46 ;  /* 0x00000004fc2e7825 */ /* 0x000fe200078e022e */
[----:B------:R-:W-:-:S04]  /*6aa0*/  SEL R252, RZ, 0x4, P0 ;  /* 0x00000004fffc7807 */ /* 0x000fc80000000000 */
[----:B------:R-:W-:-:S03]  /*6ab0*/  SEL R252, R252, RZ, P1 ;  /* 0x000000fffcfc7207 */ /* 0x000fc60000800000 */
[----:B------:R2:W-:Y:S01]  /*6ac0*/  LDGSTS.E [R23+0x8000], desc[UR22][R204.64], P3 ;  /* 0x08000000cc177fae */ /* 0x0005e200099a1016 */
[----:B------:R-:W-:-:S03]  /*6ad0*/  ISETP.NE.U32.AND P0, PT, R252, RZ, PT ;  /* 0x000000fffc00720c */ /* 0x000fc60003f05070 */
[----:B------:R2:W-:Y:S04]  /*6ae0*/  LDGSTS.E [R23+0x8400], desc[UR22][R202.64], P3 ;  /* 0x08400000ca177fae */ /* 0x0005e800099a1016 */
        /* <DEDUP_REMOVED lines=62> */
[----:B------:R-:W0:Y:S01]  /*6ed0*/  LDGDEPBAR ;  /* 0x00000000000079af */ /* 0x000e220000000000 */
[----:B------:R-:W-:-:S04]  /*6ee0*/  DEPBAR.LE SB0, 0x2 ;  /* 0x000080800000791a */ /* 0x000fc80000000000 */
[----:B------:R-:W-:Y:S06]  /*6ef0*/  BAR.SYNC.DEFER_BLOCKING 0x0 ;  /* 0x0000000000007b1d */ /* 0x000fec0000010000 */
[----:B------:R-:W-:Y:S05]  /*6f00*/  BRA.U UP2, `(.L_x_6) ;  /* 0x0000000102847547 */ /* 0x000fea000b800000 */
[----:B------:R-:W-:Y:S02]  /*6f10*/  UIADD3 UR4, UPT, UPT, UR10, 0x18000, URZ ;  /* 0x000180000a047890 */ /* 0x000fe4000fffe0ff */
[----:B------:R-:W-:Y:S02]  /*6f20*/  USHF.R.U32.HI UR14, URZ, 0x4, UR10 ;  /* 0x00000004ff0e7899 */ /* 0x000fe4000801160a */
[----:B------:R-:W-:Y:S02]  /*6f30*/  USHF.R.U32.HI UR4, URZ, 0x4, UR4 ;  /* 0x00000004ff047899 */ /* 0x000fe40008011604 */
[----:B------:R-:W-:Y:S02]  /*6f40*/  USGXT.U32 UR14, UR14, 0xe ;  /* 0x0000000e0e0e789a */ /* 0x000fe40008000000 */
[----:B------:R-:W-:Y:S02]  /*6f50*/  USGXT.U32 UR6, UR4, 0xe ;  /* 0x0000000e0406789a */ /* 0x000fe40008000000 */
[----:B------:R-:W-:-:S02]  /*6f60*/  UIADD3 UR38, UP4, UPT, UR14, 0x2, URZ ;  /* 0x000000020e267890 */ /* 0x000fc4000ff9e0ff */
[----:B------:R-:W-:Y:S01]  /*6f70*/  UIADD3 UR40, UP2, UPT, UR6, 0x2, URZ ;  /* 0x0000000206287890 */ /* 0x000fe2000ff5e0ff */
[----:B------:R-:W-:Y:S01]  /*6f80*/  UMOV UR4, URZ ;  /* 0x000000ff00047c82 */ /* 0x000fe20008000000 */
[----:B------:R-:W-:Y:S01]  /*6f90*/  UMOV UR42, 0x0 ;  /* 0x00000000002a7882 */ /* 0x000fe20000000000 */
[----:B------:R-:W-:Y:S02]  /*6fa0*/  UIADD3.X UR39, UPT, UPT, UR4, 0x40004040, URZ, UP4, !UPT ;  /* 0x4000404004277890 */ /* 0x000fe4000a7fe4ff */
[----:B------:R-:W-:Y:S02]  /*6fb0*/  UIADD3.X UR41, UPT, UPT, UR4, 0x40004040, URZ, UP2, !UPT ;  /* 0x4000404004297890 */ /* 0x000fe400097fe4ff */
[----:B------:R-:W-:Y:S02]  /*6fc0*/  UIADD3.64 UR26, UPT, UPT, UR38, 0x2, URZ ;  /* 0x00000002261a7897 */ /* 0x000fe4000fffe0ff */
[----:B------:R-:W-:Y:S02]  /*6fd0*/  UIADD3.64 UR24, UPT, UPT, UR40, 0x2, URZ ;  /* 0x0000000228187897 */ /* 0x000fe4000fffe0ff */
[----:B------:R-:W-:-:S02]  /*6fe0*/  UIADD3.64 UR36, UPT, UPT, UR38, 0x4, URZ ;  /* 0x0000000426247897 */ /* 0x000fc4000fffe0ff */
[----:B------:R-:W-:Y:S01]  /*6ff0*/  UIADD3.64 UR34, UPT, UPT, UR40, 0x4, URZ ;  /* 0x0000000428227897 */ /* 0x000fe2000fffe0ff */
[----:B------:R-:W-:Y:S01]  /*7000*/  UMOV UR43, 0x4400910 ;  /* 0x04400910002b7882 */ /* 0x000fe20000000000 */
[----:B------:R-:W-:Y:S01]  /*7010*/  UMOV UR15, 0x40004040 ;  /* 0x40004040000f7882 */ /* 0x000fe20000000000 */
[----:B------:R-:W-:Y:S01]  /*7020*/  UMOV UR7, 0x40004040 ;  /* 0x4000404000077882 */ /* 0x000fe20000000000 */
[----:B------:R-:W-:Y:S01]  /*7030*/  UMOV UR44, 0x0 ;  /* 0x00000000002c7882 */ /* 0x000fe20000000000 */
[----:B------:R-:W-:Y:S01]  /*7040*/  UMOV UR45, 0x4400910 ;  /* 0x04400910002d7882 */ /* 0x000fe20000000000 */
[----:B------:R-:W-:Y:S01]  /*7050*/  UMOV UR46, 0x0 ;  /* 0x00000000002e7882 */ /* 0x000fe20000000000 */
[----:B------:R-:W-:Y:S01]  /*7060*/  UMOV UR47, 0x4400910 ;  /* 0x04400910002f7882 */ /* 0x000fe20000000000 */
[----:B------:R-:W-:Y:S01]  /*7070*/  UMOV UR4, UR12 ;  /* 0x0000000c00047c82 */ /* 0x000fe20008000000 */
[----:B------:R-:W-:Y:S01]  /*7080*/  UMOV UR5, URZ ;  /* 0x000000ff00057c82 */ /* 0x000fe20008000000 */
[----:B------:R1:W-:Y:S01]  /*7090*/  UTCHMMA gdesc[UR6], gdesc[UR14], tmem[UR30], tmem[UR42], idesc[UR43], !UPT ;  /* 0x00ff2a0e060075ea */ /* 0x0003e2000f80001e */
[----:B------:R-:W-:Y:S01]  /*70a0*/  UMOV UR48, 0x0 ;  /* 0x0000000000307882 */ /* 0x000fe20000000000 */
[----:B------:R-:W-:Y:S01]  /*70b0*/  UMOV UR49, 0x4400910 ;  /* 0x0440091000317882 */ /* 0x000fe20000000000 */
[----:B------:R1:W-:Y:S01]  /*70c0*/  UTCHMMA gdesc[UR40], gdesc[UR38], tmem[UR30], tmem[UR44], idesc[UR45], UPT ;  /* 0x00ff2c26280075ea */ /* 0x0003e2000b80001e */
[----:B------:R-:W-:Y:S01]  /*70d0*/  UMOV UR4, UR4 ;  /* 0x0000000400047c82 */ /* 0x000fe20008000000 */
[----:B------:R1:W-:Y:S01]  /*70e0*/  UTCHMMA gdesc[UR24], gdesc[UR26], tmem[UR30], tmem[UR46], idesc[UR47], UPT ;  /* 0x00ff2e1a180075ea */ /* 0x0003e2000b80001e */
[----:B------:R1:W-:Y:S01]  /*70f0*/  UTCHMMA gdesc[UR34], gdesc[UR36], tmem[UR30], tmem[UR48], idesc[UR49], UPT ;  /* 0x00ff3024220075ea */ /* 0x0003e2000b80001e */
[----:B------:R1:W-:Y:S01]  /*7100*/  UTCBAR [UR4], URZ ;  /* 0x000000ff040073e9 */ /* 0x0003e200080000ff */
[----:B------:R-:W-:Y:S01]  /*7110*/  NOP ;  /* 0x0000000000007918 */ /* 0x000fe20000000000 */
.L_x_6:
[----:B------:R-:W-:Y:S01]  /*7120*/  BAR.SYNC.DEFER_BLOCKING 0x0 ;  /* 0x0000000000007b1d */ /* 0x000fe20000010000 */
[----:B------:R-:W-:Y:S01]  /*7130*/  LOP3.LUT R252, R3, 0x2, RZ, 0xfc, !PT ;  /* 0x0000000203fc7812 */ /* 0x000fe200078efcff */
[----:B------:R-:W-:Y:S01]  /*7140*/  VIADD R3, R0, UR10 ;  /* 0x0000000a00037c36 */ /* 0x000fe20008000000 */
[----:B------:R-:W-:Y:S01]  /*7150*/  PLOP3.LUT P1, PT, PT, PT, UP3, 0x80, 0x8 ;  /* 0x000000000008781c */ /* 0x000fe20003f2f038 */
[----:B------:R-:W-:Y:S01]  /*7160*/  USHF.R.S32.HI UR17, URZ, 0x1f, UR9 ;  /* 0x0000001fff117899 */ /* 0x000fe20008011409 */
[----:B------:R-:W-:Y:S01]  /*7170*/  PLOP3.LUT P3, PT, PT, PT, UP3, 0x80, 0x8 ;  /* 0x000000000008781c */ /* 0x000fe20003f6f038 */
[----:B------:R-:W-:Y:S01]  /*7180*/  USHF.L.U32 UR33, UR9, 0x2, URZ ;  /* 0x0000000209217899 */ /* 0x000fe200080006ff */
[----:B------:R-:W-:Y:S01]  /*7190*/  PLOP3.LUT P4, PT, PT, PT, UP3, 0x80, 0x8 ;  /* 0x000000000008781c */ /* 0x000fe20003f8f038 */
[----:B-1----:R-:W-:Y:S01]  /*71a0*/  USHF.L.U64.HI UR34, UR9, 0x2, UR17 ;  /* 0x0000000209227899 */ /* 0x002fe20008010211 */
[----:B------:R-:W-:Y:S01]  /*71b0*/  PLOP3.LUT P5, PT, PT, PT, UP3, 0x80, 0x8 ;  /* 0x000000000008781c */ /* 0x000fe20003faf038 */
[----:B------:R-:W-:Y:S01]  /*71c0*/  UISETP.GE.AND UP2, UPT, UR8, 0x20, UPT ;  /* 0x000000200800788c */ /* 0x000fe2000bf46270 */
[----:B------:R-:W-:Y:S01]  /*71d0*/  UMOV UR6, URZ ;  /* 0x000000ff00067c82 */ /* 0x000fe20008000000 */
[----:B------:R-:W-:Y:S01]  /*71e0*/  @!PT LDS RZ, [RZ] ;  /* 0x00000000fffff984 */ /* 0x000fe20000000800 */
[----:B------:R-:W-:Y:S01]  /*71f0*/  @!PT LDS RZ, [RZ] ;  /* 0x00000000fffff984 */ /* 0x000fe20000000800 */
[----:B------:R-:W-:Y:S01]  /*7200*/  @!PT LDS RZ, [RZ] ;  /* 0x00000000fffff984 */ /* 0x000fe20000000800 */
[----:B------:R1:W-:Y:S01]  /*7210*/  LDGSTS.E [R3+0x1c000], desc[UR22][R206.64], P0 ;  /* 0x1c000000ce037fae */ /* 0x0003e200081a1016 */
[----:B------:R-:W-:-:S04]  /*7220*/  IADD3 R88, P0, PT, R88, UR31, RZ ;  /* 0x0000001f58587c10 */ /* 0x000fc8000ff1e0ff */
[----:B------:R-:W-:Y:S02]  /*7230*/  IADD3.X R89, PT, PT, R89, UR32, RZ, P0, !PT ;  /* 0x0000002059597c10 */ /* 0x000fe400087fe4ff */
[----:B------:R-:W-:Y:S01]  /*7240*/  ISETP.GE.AND P0, PT, R252, UR19, PT ;  /* 0x00000013fc007c0c */ /* 0x000fe2000bf06270 */
[----:B-1----:R-:W1:Y:S03]  /*7250*/  S2R R3, SR_TID.X ;  /* 0x0000000000037919 */ /* 0x002e660000002100 */
[----:B------:R-:W-:-:S04]  /*7260*/  SEL R206, RZ, 0x4, P0 ;  /* 0x00000004ffce7807 */ /* 0x000fc80000000000 */
[----:B------:R-:W-:-:S04]  /*7270*/  SEL R206, R206, RZ, P1 ;  /* 0x000000ffcece7207 */ /* 0x000fc80000800000 */
[----:B------:R-:W-:Y:S01]  /*7280*/  ISETP.NE.U32.AND P0, PT, R206, RZ, PT ;  /* 0x000000ffce00720c */ /* 0x000fe20003f05070 */
[----:B------:R-:W-:-:S12]  /*7290*/  VIADD R206, R0, UR10 ;  /* 0x0000000a00ce7c36 */ /* 0x000fd80008000000 */
[----:B------:R3:W-:Y:S01]  /*72a0*/  LDGSTS.E [R206+0x1c008], desc[UR22][R88.64], P0 ;  /* 0x1c00800058ce7fae */ /* 0x0007e200081a1016 */
[----:B-1----:R-:W-:-:S04]  /*72b0*/  SHF.R.U32.HI R3, RZ, 0x6, R3 ;  /* 0x00000006ff037819 */ /* 0x002fc80000011603 */
[----:B------:R-:W-:-:S04]  /*72c0*/  SGXT.U32 R3, R3, 0x1 ;  /* 0x000000010303781a */ /* 0x000fc80000000000 */
[C---:B------:R-:W-:Y:S02]  /*72d0*/  LOP3.LUT R207, R3.reuse, 0x4, RZ, 0xfc, !PT ;  /* 0x0000000403cf7812 */ /* 0x040fe400078efcff */
[----:B------:R-:W-:Y:S02]  /*72e0*/  LOP3.LUT R252, R3, 0x6, RZ, 0xfc, !PT ;  /* 0x0000000603fc7812 */ /* 0x000fe400078efcff */
[----:B------:R-:W-:Y:S02]  /*72f0*/  ISETP.GE.AND P0, PT, R207, UR19, PT ;  /* 0x00000013cf007c0c */ /* 0x000fe4000bf06270 */
[----:B------:R-:W-:Y:S02]  /*7300*/  ISETP.GE.AND P1, PT, R252, UR19, PT ;  /* 0x00000013fc007c0c */ /* 0x000fe4000bf26270 */
[----:B---3--:R-:W-:Y:S02]  /*7310*/  SEL R89, RZ, 0x4, P0 ;  /* 0x00000004ff597807 */ /* 0x008fe40000000000 */
[----:B------:R-:W-:-:S02]  /*7320*/  SEL R88, RZ, 0x4, P1 ;  /* 0x00000004ff587807 */ /* 0x000fc40000800000 */
[----:B------:R-:W-:Y:S02]  /*7330*/  SEL R89, R89, RZ, P3 ;  /* 0x000000ff59597207 */ /* 0x000fe40001800000 */
[----:B------:R-:W-:Y:S02]  /*7340*/  SEL R88, R88, RZ, P4 ;  /* 0x000000ff58587207 */ /* 0x000fe40002000000 */
[----:B------:R-:W-:Y:S02]  /*7350*/  ISETP.NE.U32.AND P0, PT, R89, RZ, PT ;  /* 0x000000ff5900720c */ /* 0x000fe40003f05070 */
[----:B--2---:R-:W-:Y:S02]  /*7360*/  IADD3 R86, P3, PT, R86, UR31, RZ ;  /* 0x0000001f56567c10 */ /* 0x004fe4000ff7e0ff */
[----:B------:R-:W-:Y:S02]  /*7370*/  ISETP.NE.U32.AND P1, PT, R88, RZ, PT ;  /* 0x000000ff5800720c */ /* 0x000fe40003f25070 */
[----:B------:R-:W-:-:S02]  /*7380*/  IADD3.X R87, PT, PT, R87, UR32, RZ, P3, !PT ;  /* 0x0000002057577c10 */ /* 0x000fc40009ffe4ff */
[----:B------:R-:W-:Y:S02]  /*7390*/  IADD3 R84, P3, PT, R84, UR31, RZ ;  /* 0x0000001f54547c10 */ /* 0x000fe4000ff7e0ff */
[----:B------:R-:W-:Y:S02]  /*73a0*/  LOP3.LUT R207, R3, 0x8, RZ, 0xfc, !PT ;  /* 0x0000000803cf7812 */ /* 0x000fe400078efcff */
[----:B------:R-:W-:Y:S01]  /*73b0*/  IADD3.X R85, PT, PT, R85, UR32, RZ, P3, !PT ;  /* 0x0000002055557c10 */ /* 0x000fe20009ffe4ff */
[----:B------:R-:W-:Y:S01]  /*73c0*/  LDGSTS.E [R18+0x1c000], desc[UR22][R86.64], P0 ;  /* 0x1c00000056127fae */ /* 0x000fe200081a1016 */
[----:B------:R-:W-:Y:S02]  /*73d0*/  LOP3.LUT R252, R3, 0xa, RZ, 0xfc, !PT ;  /* 0x0000000a03fc7812 */ /* 0x000fe400078efcff */
[----:B------:R-:W-:Y:S01]  /*73e0*/  ISETP.GE.AND P0, PT, R207, UR19, PT ;  /* 0x00000013cf007c0c */ /* 0x000fe2000bf06270 */
[----:B------:R1:W-:Y:S01]  /*73f0*/  LDGSTS.E [R18+0x1c008], desc[UR22][R84.64], P1 ;  /* 0x1c00800054127fae */ /* 0x0003e200089a1016 */
[----:B------:R-:W-:-:S02]  /*7400*/  ISETP.GE.AND P1, PT, R252, UR19, PT ;  /* 0x00000013fc007c0c */ /* 0x000fc4000bf26270 */
[----:B------:R-:W-:Y:S02]  /*7410*/  PLOP3.LUT P3, PT, PT, PT, UP3, 0x80, 0x8 ;  /* 0x000000000008781c */ /* 0x000fe40003f6f038 */
[----:B------:R-:W-:Y:S02]  /*7420*/  PLOP3.LUT P4, PT, PT, PT, UP3, 0x80, 0x8 ;  /* 0x000000000008781c */ /* 0x000fe40003f8f038 */
[C---:B------:R-:W-:Y:S02]  /*7430*/  LOP3.LUT R207, R3.reuse, 0xc, RZ, 0xfc, !PT ;  /* 0x0000000c03cf7812 */ /* 0x040fe400078efcff */
[C---:B------:R-:W-:Y:S02]  /*7440*/  LOP3.LUT R252, R3.reuse, 0xe, RZ, 0xfc, !PT ;  /* 0x0000000e03fc7812 */ /* 0x040fe400078efcff */
[----:B------:R-:W-:Y:S02]  /*7450*/  LOP3.LUT R206, R3, 0x1a, RZ, 0xfc, !PT ;  /* 0x0000001a03ce7812 */ /* 0x000fe400078efcff */
[----:B-1----:R-:W-:-:S02]  /*7460*/  SEL R84, RZ, 0x4, P0 ;  /* 0x00000004ff547807 */ /* 0x002fc40000000000 */
[----:B------:R-:W-:Y:S02]  /*7470*/  SEL R18, RZ, 0x4, P1 ;  /* 0x00000004ff127807 */ /* 0x000fe40000800000 */
[----:B------:R-:W-:Y:S02]  /*7480*/  SEL R84, R84, RZ, P3 ;  /* 0x000000ff54547207 */ /* 0x000fe40001800000 */
[----:B------:R-:W-:Y:S02]  /*7490*/  SEL R18, R18, RZ, P4 ;  /* 0x000000ff12127207 */ /* 0x000fe40002000000 */
[----:B------:R-:W-:Y:S02]  /*74a0*/  ISETP.NE.U32.AND P0, PT, R84, RZ, PT ;  /* 0x000000ff5400720c */ /* 0x000fe40003f05070 */
[----:B------:R-:W-:Y:S02]  /*74b0*/  IADD3 R82, P3, PT, R82, UR31, RZ ;  /* 0x0000001f52527c10 */ /* 0x000fe4000ff7e0ff */
[----:B------:R-:W-:-:S02]  /*74c0*/  ISETP.NE.U32.AND P1, PT, R18, RZ, PT ;  /* 0x000000ff1200720c */ /* 0x000fc40003f25070 */
[----:B------:R-:W-:Y:S02]  /*74d0*/  IADD3.X R83, PT, PT, R83, UR32, RZ, P3, !PT ;  /* 0x0000002053537c10 */ /* 0x000fe40009ffe4ff */
[----:B------:R-:W-:Y:S02]  /*74e0*/  IADD3 R80, P3, PT, R80, UR31, RZ ;  /* 0x0000001f50507c10 */ /* 0x000fe4000ff7e0ff */
[----:B------:R-:W-:Y:S02]  /*74f0*/  PLOP3.LUT P4, PT, PT, PT, UP3, 0x80, 0x8 ;  /* 0x000000000008781c */ /* 0x000fe40003f8f038 */
[----:B------:R-:W-:Y:S01]  /*7500*/  IADD3.X R81, PT, PT, R81, UR32, RZ, P3, !PT ;  /* 0x0000002051517c10 */ /* 0x000fe20009ffe4ff */
[----:B------:R-:W-:Y:S01]  /*7510*/  LDGSTS.E [R19+0x1c000], desc[UR22][R82.64], P0 ;  /* 0x1c00000052137fae */ /* 0x000fe200081a1016 */
[----:B------:R-:W-:Y:S02]  /*7520*/  ISETP.GE.AND P0, PT, R207, UR19, PT ;  /* 0x00000013cf007c0c */ /* 0x000fe4000bf06270 */
[----:B------:R-:W-:Y:S01]  /*7530*/  PLOP3.LUT P3, PT, PT, PT, UP3, 0x80, 0x8 ;  /* 0x000000000008781c */ /* 0x000fe20003f6f038 */
[----:B------:R1:W-:Y:S01]  /*7540*/  LDGSTS.E [R19+0x1c008], desc[UR22][R80.64], P1 ;  /* 0x1c00800050137fae */ /* 0x0003e200089a1016 */
[----:B------:R-:W-:-:S02]  /*7550*/  ISETP.GE.AND P1, PT, R252, UR19, PT ;  /* 0x00000013fc007c0c */ /* 0x000fc4000bf26270 */
[C---:B------:R-:W-:Y:S02]  /*7560*/  LOP3.LUT R252, R3.reuse, 0x10, RZ, 0xfc, !PT ;  /* 0x0000001003fc7812 */ /* 0x040fe400078efcff */
[----:B------:R-:W-:Y:S02]  /*7570*/  SEL R18, RZ, 0x4, P1 ;  /* 0x00000004ff127807 */ /* 0x000fe40000800000 */
[----:B------:R-:W-:Y:S02]  /*7580*/  LOP3.LUT R207, R3, 0x12, RZ, 0xfc, !PT ;  /* 0x0000001203cf7812 */ /* 0x000fe400078efcff */
[----:B------:R-:W-:Y:S02]  /*7590*/  SEL R18, R18, RZ, P4 ;  /* 0x000000ff12127207 */ /* 0x000fe40002000000 */
[----:B------:R-:W-:Y:S02]  /*75a0*/  PLOP3.LUT P4, PT, PT, PT, UP3, 0x80, 0x8 ;  /* 0x000000000008781c */ /* 0x000fe40003f8f038 */
[----:B-1----:R-:W-:-:S02]  /*75b0*/  SEL R19, RZ, 0x4, P0 ;  /* 0x00000004ff137807 */ /* 0x002fc40000000000 */
[----:B------:R-:W-:Y:S02]  /*75c0*/  ISETP.NE.U32.AND P1, PT, R18, RZ, PT ;  /* 0x000000ff1200720c */ /* 0x000fe40003f25070 */
[----:B------:R-:W-:Y:S02]  /*75d0*/  SEL R19, R19, RZ, P3 ;  /* 0x000000ff13137207 */ /* 0x000fe40001800000 */
[----:B------:R-:W-:Y:S02]  /*75e0*/  IADD3 R18, P3, PT, R78, UR31, RZ ;  /* 0x0000001f4e127c10 */ /* 0x000fe4000ff7e0ff */
[----:B------:R-:W-:Y:S02]  /*75f0*/  ISETP.NE.U32.AND P0, PT, R19, RZ, PT ;  /* 0x000000ff1300720c */ /* 0x000fe40003f05070 */
[----:B------:R-:W-:Y:S02]  /*7600*/  IADD3.X R19, PT, PT, R79, UR32, RZ, P3, !PT ;  /* 0x000000204f137c10 */ /* 0x000fe40009ffe4ff */
[----:B------:R-:W-:-:S04]  /*7610*/  IADD3 R76, P3, PT, R76, UR31, RZ ;  /* 0x0000001f4c4c7c10 */ /* 0x000fc8000ff7e0ff */
[----:B------:R-:W-:-:S05]  /*7620*/  IADD3.X R77, PT, PT, R77, UR32, RZ, P3, !PT ;  /* 0x000000204d4d7c10 */ /* 0x000fca0009ffe4ff */
[----:B------:R1:W-:Y:S01]  /*7630*/  LDGSTS.E [R20+0x1c000], desc[UR22][R18.64], P0 ;  /* 0x1c00000012147fae */ /* 0x0003e200081a1016 */
[----:B------:R-:W-:Y:S02]  /*7640*/  ISETP.GE.AND P0, PT, R252, UR19, PT ;  /* 0x00000013fc007c0c */ /* 0x000fe4000bf06270 */
[C---:B------:R-:W-:Y:S01]  /*7650*/  LOP3.LUT R252, R3.reuse, 0x14, RZ, 0xfc, !PT ;  /* 0x0000001403fc7812 */ /* 0x040fe200078efcff */
[----:B------:R2:W-:Y:S01]  /*7660*/  LDGSTS.E [R20+0x1c008], desc[UR22][R76.64], P1 ;  /* 0x1c0080004c147fae */ /* 0x0005e200089a1016 */
[----:B------:R-:W-:Y:S02]  /*7670*/  PLOP3.LUT P1, PT, PT, PT, UP3, 0x80, 0x8 ;  /* 0x000000000008781c */ /* 0x000fe40003f2f038 */
[----:B------:R-:W-:Y:S02]  /*7680*/  ISETP.GE.AND P3, PT, R252, UR19, PT ;  /* 0x00000013fc007c0c */ /* 0x000fe4000bf66270 */
[----:B------:R-:W-:Y:S02]  /*7690*/  LOP3.LUT R252, R3, 0x16, RZ, 0xfc, !PT ;  /* 0x0000001603fc7812 */ /* 0x000fe400078efcff */
[----:B-1----:R-:W-:-:S02]  /*76a0*/  SEL R18, RZ, 0x4, P0 ;  /* 0x00000004ff127807 */ /* 0x002fc40000000000 */
[----:B------:R-:W-:Y:S02]  /*76b0*/  ISETP.GE.AND P0, PT, R207, UR19, PT ;  /* 0x00000013cf007c0c */ /* 0x000fe4000bf06270 */
[----:B------:R-:W-:Y:S02]  /*76c0*/  SEL R18, R18, RZ, P1 ;  /* 0x000000ff12127207 */ /* 0x000fe40000800000 */
[----:B------:R-:W-:Y:S02]  /*76d0*/  SEL R19, RZ, 0x4, P0 ;  /* 0x00000004ff137807 */ /* 0x000fe40000000000 */
[----:B------:R-:W-:Y:S02]  /*76e0*/  ISETP.NE.U32.AND P1, PT, R18, RZ, PT ;  /* 0x000000ff1200720c */ /* 0x000fe40003f25070 */
[----:B------:R-:W-:Y:S02]  /*76f0*/  SEL R18, RZ, 0x4, P3 ;  /* 0x00000004ff127807 */ /* 0x000fe40001800000 */
[----:B------:R-:W-:-:S02]  /*7700*/  LOP3.LUT R207, R3, 0x18, RZ, 0xfc, !PT ;  /* 0x0000001803cf7812 */ /* 0x000fc400078efcff */
[----:B------:R-:W-:Y:S02]  /*7710*/  SEL R19, R19, RZ, P4 ;  /* 0x000000ff13137207 */ /* 0x000fe40002000000 */
[----:B------:R-:W-:Y:S02]  /*7720*/  SEL R18, R18, RZ, P5 ;  /* 0x000000ff12127207 */ /* 0x000fe40002800000 */
[----:B------:R-:W-:Y:S02]  /*7730*/  ISETP.GE.AND P6, PT, R252, UR19, PT ;  /* 0x00000013fc007c0c */ /* 0x000fe4000bfc6270 */
[----:B------:R-:W-:Y:S01]  /*7740*/  ISETP.GE.AND P4, PT, R207, UR19, PT ;  /* 0x00000013cf007c0c */ /* 0x000fe2000bf86270 */
[----:B------:R-:W1:Y:S01]  /*7750*/  S2R R252, SR_TID.X ;  /* 0x0000000000fc7919 */ /* 0x000e620000002100 */
[----:B------:R-:W-:Y:S02]  /*7760*/  ISETP.NE.U32.AND P3, PT, R19, RZ, PT ;  /* 0x000000ff1300720c */ /* 0x000fe40003f65070 */
[----:B------:R-:W-:-:S02]  /*7770*/  ISETP.NE.U32.AND P5, PT, R18, RZ, PT ;  /* 0x000000ff1200720c */ /* 0x000fc40003fa5070 */
[----:B------:R-:W-:Y:S02]  /*7780*/  SEL R19, RZ, 0x4, P6 ;  /* 0x00000004ff137807 */ /* 0x000fe40003000000 */
[----:B------:R-:W-:Y:S02]  /*7790*/  PLOP3.LUT P6, PT, PT, PT, UP3, 0x80, 0x8 ;  /* 0x000000000008781c */ /* 0x000fe40003fcf038 */
[----:B------:R-:W-:Y:S02]  /*77a0*/  SEL R18, RZ, 0x4, P4 ;  /* 0x00000004ff127807 */ /* 0x000fe40002000000 */
[----:B------:R-:W-:Y:S02]  /*77b0*/  PLOP3.LUT P0, PT, PT, PT, UP3, 0x80, 0x8 ;  /* 0x000000000008781c */ /* 0x000fe40003f0f038 */
[----:B------:R-:W-:Y:S02]  /*77c0*/  SEL R18, R18, RZ, P6 ;  /* 0x000000ff12127207 */ /* 0x000fe40003000000 */
[----:B------:R-:W-:-:S02]  /*77d0*/  SEL R19, R19, RZ, P0 ;  /* 0x000000ff13137207 */ /* 0x000fc40000000000 */
[----:B------:R-:W-:Y:S02]  /*77e0*/  ISETP.NE.U32.AND P0, PT, R18, RZ, PT ;  /* 0x000000ff1200720c */ /* 0x000fe40003f05070 */
[----:B------:R-:W-:Y:S02]  /*77f0*/  IADD3 R18, P6, PT, R74, UR31, RZ ;  /* 0x0000001f4a127c10 */ /* 0x000fe4000ffde0ff */
[----:B------:R-:W-:Y:S02]  /*7800*/  ISETP.NE.U32.AND P4, PT, R19, RZ, PT ;  /* 0x000000ff1300720c */ /* 0x000fe40003f85070 */
[----:B------:R-:W-:Y:S02]  /*7810*/  IADD3.X R19, PT, PT, R75, UR32, RZ, P6, !PT ;  /* 0x000000204b137c10 */ /* 0x000fe4000b7fe4ff */
[----:B------:R-:W-:-:S03]  /*7820*/  IADD3 R72, P6, PT, R72, UR31, RZ ;  /* 0x0000001f48487c10 */ /* 0x000fc6000ffde0ff */
[----:B------:R3:W-:Y:S01]  /*7830*/  LDGSTS.E [R21+0x1c000], desc[UR22][R18.64], P1 ;  /* 0x1c00000012157fae */ /* 0x0007e200089a1016 */
[----:B------:R-:W-:Y:S02]  /*7840*/  IADD3.X R73, PT, PT, R73, UR32, RZ, P6, !PT ;  /* 0x0000002049497c10 */ /* 0x000fe4000b7fe4ff */
[----:B------:R-:W-:Y:S02]  /*7850*/  IADD3 R70, P6, PT, R70, UR31, RZ ;  /* 0x0000001f46467c10 */ /* 0x000fe4000ffde0ff */
[----:B-1----:R-:W-:Y:S01]  /*7860*/  LOP3.LUT R252, R252, 0x1f, RZ, 0xc0, !PT ;  /* 0x0000001ffcfc7812 */ /* 0x002fe200078ec0ff */
[----:B------:R1:W-:Y:S01]  /*7870*/  LDGSTS.E [R21+0x1c008], desc[UR22][R72.64], P3 ;  /* 0x1c00800048157fae */ /* 0x0003e200099a1016 */
[----:B------:R-:W-:Y:S02]  /*7880*/  IADD3.X R71, PT, PT, R71, UR32, RZ, P6, !PT ;  /* 0x0000002047477c10 */ /* 0x000fe4000b7fe4ff */
[----:B------:R-:W-:Y:S02]  /*7890*/  IADD3 R68, P6, PT, R68, UR31, RZ ;  /* 0x0000001f44447c10 */ /* 0x000fe4000ffde0ff */
[----:B--2---:R-:W-:Y:S01]  /*78a0*/  IADD3 R20, P3, PT, R120, UR33, RZ ;  /* 0x0000002178147c10 */ /* 0x004fe2000ff7e0ff */
[----:B------:R2:W-:Y:S01]  /*78b0*/  LDGSTS.E [R22+0x1c000], desc[UR22][R70.64], P5 ;  /* 0x1c00000046167fae */ /* 0x0005e2000a9a1016 */
[----:B------:R-:W-:-:S02]  /*78c0*/  IADD3.X R69, PT, PT, R69, UR32, RZ, P6, !PT ;  /* 0x0000002045457c10 */ /* 0x000fc4000b7fe4ff */
[----:B------:R-:W-:Y:S02]  /*78d0*/  IADD3 R66, P6, PT, R66, UR31, RZ ;  /* 0x0000001f42427c10 */ /* 0x000fe4000ffde0ff */
[----:B---3--:R-:W-:Y:S01]  /*78e0*/  IADD3 R18, P1, PT, R124, UR33, RZ ;  /* 0x000000217c127c10 */ /* 0x008fe2000ff3e0ff */
[----:B------:R3:W-:Y:S01]  /*78f0*/  LDGSTS.E [R22+0x1c008], desc[UR22][R68.64], P4 ;  /* 0x1c00800044167fae */ /* 0x0007e2000a1a1016 */
[----:B------:R-:W-:Y:S02]  /*7900*/  IADD3.X R67, PT, PT, R67, UR32, RZ, P6, !PT ;  /* 0x0000002043437c10 */ /* 0x000fe4000b7fe4ff */
[----:B------:R-:W-:Y:S02]  /*7910*/  IADD3 R64, P6, PT, R64, UR31, RZ ;  /* 0x0000001f40407c10 */ /* 0x000fe4000ffde0ff */
[----:B-1----:R-:W-:Y:S01]  /*7920*/  IADD3.X R21, PT, PT, R121, UR34, RZ, P3, !PT ;  /* 0x0000002279157c10 */ /* 0x002fe20009ffe4ff */
[----:B------:R1:W-:Y:S01]  /*7930*/  LDGSTS.E [R24+0x1c000], desc[UR22][R66.64], P0 ;  /* 0x1c00000042187fae */ /* 0x0003e200081a1016 */
[----:B------:R-:W-:-:S02]  /*7940*/  IADD3.X R65, PT, PT, R65, UR32, RZ, P6, !PT ;  /* 0x0000002041417c10 */ /* 0x000fc4000b7fe4ff */
[----:B------:R-:W-:Y:S02]  /*7950*/  IADD3 R60, P6, PT, R60, UR31, RZ ;  /* 0x0000001f3c3c7c10 */ /* 0x000fe4000ffde0ff */
[----:B------:R-:W-:Y:S02]  /*7960*/  IADD3 R72, P3, PT, R116, UR33, RZ ;  /* 0x0000002174487c10 */ /* 0x000fe4000ff7e0ff */
[----:B------:R-:W-:Y:S02]  /*7970*/  IADD3.X R61, PT, PT, R61, UR32, RZ, P6, !PT ;  /* 0x000000203d3d7c10 */ /* 0x000fe4000b7fe4ff */
[----:B------:R-:W-:Y:S02]  /*7980*/  IADD3 R56, P6, PT, R56, UR31, RZ ;  /* 0x0000001f38387c10 */ /* 0x000fe4000ffde0ff */
[----:B------:R-:W-:Y:S02]  /*7990*/  IADD3.X R73, PT, PT, R117, UR34, RZ, P3, !PT ;  /* 0x0000002275497c10 */ /* 0x000fe40009ffe4ff */
[----:B------:R-:W-:-:S02]  /*79a0*/  IADD3.X R57, PT, PT, R57, UR32, RZ, P6, !PT ;  /* 0x0000002039397c10 */ /* 0x000fc4000b7fe4ff */
[----:B------:R-:W-:Y:S02]  /*79b0*/  IADD3 R74, P6, PT, R204, UR33, RZ ;  /* 0x00000021cc4a7c10 */ /* 0x000fe4000ffde0ff */
[----:B--2---:R-:W-:Y:S02]  /*79c0*/  IADD3 R70, P5, PT, R100, UR33, RZ ;  /* 0x0000002164467c10 */ /* 0x004fe4000ffbe0ff */
[----:B------:R-:W-:Y:S02]  /*79d0*/  IADD3.X R75, PT, PT, R205, UR34, RZ, P6, !PT ;  /* 0x00000022cd4b7c10 */ /* 0x000fe4000b7fe4ff */
[----:B------:R-:W-:Y:S02]  /*79e0*/  IADD3 R76, P6, PT, R202, UR33, RZ ;  /* 0x00000021ca4c7c10 */ /* 0x000fe4000ffde0ff */
[----:B------:R-:W-:Y:S02]  /*79f0*/  LOP3.LUT R205, R3, 0x1c, RZ, 0xfc, !PT ;  /* 0x0000001c03cd7812 */ /* 0x000fe400078efcff */
[----:B------:R-:W-:-:S02]  /*7a00*/  IADD3.X R77, PT, PT, R203, UR34, RZ, P6, !PT ;  /* 0x00000022cb4d7c10 */ /* 0x000fc4000b7fe4ff */
[----:B------:R-:W-:Y:S02]  /*7a10*/  IADD3 R78, P6, PT, R200, UR33, RZ ;  /* 0x00000021c84e7c10 */ /* 0x000fe4000ffde0ff */
[----:B------:R-:W-:Y:S02]  /*7a20*/  IADD3.X R19, PT, PT, R125, UR34, RZ, P1, !PT ;  /* 0x000000227d137c10 */ /* 0x000fe40008ffe4ff */
[----:B------:R-:W-:Y:S02]  /*7a30*/  IADD3.X R79, PT, PT, R201, UR34, RZ, P6, !PT ;  /* 0x00000022c94f7c10 */ /* 0x000fe4000b7fe4ff */
[----:B------:R-:W-:Y:S02]  /*7a40*/  IADD3 R80, P6, PT, R198, UR33, RZ ;  /* 0x00000021c6507c10 */ /* 0x000fe4000ffde0ff */
[----:B------:R-:W-:Y:S02]  /*7a50*/  LOP3.LUT R204, R3, 0x1e, RZ, 0xfc, !PT ;  /* 0x0000001e03cc7812 */ /* 0x000fe400078efcff */
[----:B------:R-:W-:-:S02]  /*7a60*/  IADD3.X R81, PT, PT, R199, UR34, RZ, P6, !PT ;  /* 0x00000022c7517c10 */ /* 0x000fc4000b7fe4ff */
[----:B------:R-:W-:Y:S02]  /*7a70*/  IADD3 R82, P6, PT, R196, UR33, RZ ;  /* 0x00000021c4527c10 */ /* 0x000fe4000ffde0ff */
[----:B------:R-:W-:Y:S02]  /*7a80*/  ISETP.GE.AND P1, PT, R205, UR19, PT ;  /* 0x00000013cd007c0c */ /* 0x000fe4000bf26270 */
[----:B------:R-:W-:Y:S02]  /*7a90*/  IADD3.X R83, PT, PT, R197, UR34, RZ, P6, !PT ;  /* 0x00000022c5537c10 */ /* 0x000fe4000b7fe4ff */
[----:B------:R-:W-:Y:S02]  /*7aa0*/  IADD3 R84, P6, PT, R194, UR33, RZ ;  /* 0x00000021c2547c10 */ /* 0x000fe4000ffde0ff */
[----:B------:R-:W-:Y:S02]  /*7ab0*/  ISETP.GE.AND P4, PT, R252, UR19, PT ;  /* 0x00000013fc007c0c */ /* 0x000fe4000bf86270 */
[----:B------:R-:W-:-:S02]  /*7ac0*/  IADD3.X R85, PT, PT, R195, UR34, RZ, P6, !PT ;  /* 0x00000022c3557c10 */ /* 0x000fc4000b7fe4ff */
[----:B------:R-:W-:Y:S02]  /*7ad0*/  IADD3 R86, P6, PT, R192, UR33, RZ ;  /* 0x00000021c0567c10 */ /* 0x000fe4000ffde0ff */
[----:B------:R-:W-:Y:S02]  /*7ae0*/  IADD3.X R71, PT, PT, R101, UR34, RZ, P5, !PT ;  /* 0x0000002265477c10 */ /* 0x000fe4000affe4ff */
[----:B------:R-:W-:Y:S02]  /*7af0*/  IADD3.X R87, PT, PT, R193, UR34, RZ, P6, !PT ;  /* 0x00000022c1577c10 */ /* 0x000fe4000b7fe4ff */
[----:B------:R-:W-:Y:S02]  /*7b00*/  IADD3 R88, P6, PT, R190, UR33, RZ ;  /* 0x00000021be587c10 */ /* 0x000fe4000ffde0ff */
[----:B------:R-:W-:Y:S02]  /*7b10*/  ISETP.GE.AND P5, PT, R204, UR19, PT ;  /* 0x00000013cc007c0c */ /* 0x000fe4000bfa6270 */
[----:B------:R-:W-:-:S02]  /*7b20*/  IADD3.X R89, PT, PT, R191, UR34, RZ, P6, !PT ;  /* 0x00000022bf597c10 */ /* 0x000fc4000b7fe4ff */
[----:B------:R-:W-:Y:S02]  /*7b30*/  IADD3 R188, P6, PT, R188, UR33, RZ ;  /* 0x00000021bcbc7c10 */ /* 0x000fe4000ffde0ff */
[----:B------:R-:W-:Y:S02]  /*7b40*/  SEL R116, RZ, 0x4, P1 ;  /* 0x00000004ff747807 */ /* 0x000fe40000800000 */
[----:B------:R-:W-:Y:S02]  /*7b50*/  IADD3.X R189, PT, PT, R189, UR34, RZ, P6, !PT ;  /* 0x00000022bdbd7c10 */ /* 0x000fe4000b7fe4ff */
[----:B------:R-:W-:Y:S02]  /*7b60*/  IADD3 R186, P6, PT, R186, UR33, RZ ;  /* 0x00000021baba7c10 */ /* 0x000fe4000ffde0ff */
[----:B---3--:R-:W-:Y:S02]  /*7b70*/  SEL R22, RZ, 0x4, P4 ;  /* 0x00000004ff167807 */ /* 0x008fe40002000000 */
[----:B------:R-:W-:-:S02]  /*7b80*/  IADD3.X R187, PT, PT, R187, UR34, RZ, P6, !PT ;  /* 0x00000022bbbb7c10 */ /* 0x000fc4000b7fe4ff */
[----:B------:R-:W-:Y:S02]  /*7b90*/  IADD3 R184, P6, PT, R184, UR33, RZ ;  /* 0x00000021b8b87c10 */ /* 0x000fe4000ffde0ff */
[----:B------:R-:W-:Y:S02]  /*7ba0*/  IADD3 R112, P1, PT, R112, UR33, RZ ;  /* 0x0000002170707c10 */ /* 0x000fe4000ff3e0ff */
[----:B------:R-:W-:Y:S02]  /*7bb0*/  IADD3.X R185, PT, PT, R185, UR34, RZ, P6, !PT ;  /* 0x00000022b9b97c10 */ /* 0x000fe4000b7fe4ff */
[----:B------:R-:W-:Y:S02]  /*7bc0*/  IADD3 R182, P6, PT, R182, UR33, RZ ;  /* 0x00000021b6b67c10 */ /* 0x000fe4000ffde0ff */
[----:B------:R-:W-:Y:S02]  /*7bd0*/  IADD3 R92, P4, PT, R92, UR33, RZ ;  /* 0x000000215c5c7c10 */ /* 0x000fe4000ff9e0ff */
[----:B------:R-:W-:-:S02]  /*7be0*/  IADD3.X R183, PT, PT, R183, UR34, RZ, P6, !PT ;  /* 0x00000022b7b77c10 */ /* 0x000fc4000b7fe4ff */
[----:B------:R-:W-:Y:S02]  /*7bf0*/  IADD3 R180, P6, PT, R180, UR33, RZ ;  /* 0x00000021b4b47c10 */ /* 0x000fe4000ffde0ff */
[----:B------:R-:W-:Y:S02]  /*7c00*/  PLOP3.LUT P3, PT, PT, PT, UP3, 0x80, 0x8 ;  /* 0x000000000008781c */ /* 0x000fe40003f6f038 */
[----:B------:R-:W-:Y:S02]  /*7c10*/  IADD3.X R181, PT, PT, R181, UR34, RZ, P6, !PT ;  /* 0x00000022b5b57c10 */ /* 0x000fe4000b7fe4ff */
[----:B------:R-:W-:Y:S02]  /*7c20*/  IADD3 R178, P6, PT, R178, UR33, RZ ;  /* 0x00000021b2b27c10 */ /* 0x000fe4000ffde0ff */
[----:B------:R-:W-:Y:S02]  /*7c30*/  IADD3.X R113, PT, PT, R113, UR34, RZ, P1, !PT ;  /* 0x0000002271717c10 */ /* 0x000fe40008ffe4ff */
[----:B------:R-:W-:-:S02]  /*7c40*/  IADD3.X R179, PT, PT, R179, UR34, RZ, P6, !PT ;  /* 0x00000022b3b37c10 */ /* 0x000fc4000b7fe4ff */
[----:B------:R-:W-:Y:S02]  /*7c50*/  IADD3 R176, P6, PT, R176, UR33, RZ ;  /* 0x00000021b0b07c10 */ /* 0x000fe4000ffde0ff */
[----:B------:R-:W-:Y:S02]  /*7c60*/  IADD3.X R93, PT, PT, R93, UR34, RZ, P4, !PT ;  /* 0x000000225d5d7c10 */ /* 0x000fe4000a7fe4ff */
        /* <DEDUP_REMOVED lines=8> */
[----:B------:R-:W-:Y:S02]  /*7cf0*/  SEL R116, R116, RZ, P3 ;  /* 0x000000ff74747207 */ /* 0x000fe40001800000 */
[----:B------:R-:W-:-:S02]  /*7d00*/  IADD3.X R169, PT, PT, R169, UR34, RZ, P6, !PT ;  /* 0x00000022a9a97c10 */ /* 0x000fc4000b7fe4ff */
[----:B------:R-:W-:Y:S02]  /*7d10*/  IADD3 R166, P6, PT, R166, UR33, RZ ;  /* 0x00000021a6a67c10 */ /* 0x000fe4000ffde0ff */
[----:B------:R-:W-:Y:S02]  /*7d20*/  IADD3.X R109, PT, PT, R109, UR34, RZ, P1, !PT ;  /* 0x000000226d6d7c10 */ /* 0x000fe40008ffe4ff */
[----:B------:R-:W-:Y:S02]  /*7d30*/  IADD3.X R167, PT, PT, R167, UR34, RZ, P6, !PT ;  /* 0x00000022a7a77c10 */ /* 0x000fe4000b7fe4ff */
[----:B------:R-:W-:Y:S02]  /*7d40*/  IADD3 R164, P6, PT, R164, UR33, RZ ;  /* 0x00000021a4a47c10 */ /* 0x000fe4000ffde0ff */
[----:B------:R-:W-:Y:S02]  /*7d50*/  SEL R22, R22, RZ, P4 ;  /* 0x000000ff16167207 */ /* 0x000fe40002000000 */
[----:B------:R-:W-:-:S02]  /*7d60*/  IADD3.X R165, PT, PT, R165, UR34, RZ, P6, !PT ;  /* 0x00000022a5a57c10 */ /* 0x000fc4000b7fe4ff */
[----:B------:R-:W-:Y:S02]  /*7d70*/  IADD3 R122, P6, PT, R122, UR33, RZ ;  /* 0x000000217a7a7c10 */ /* 0x000fe4000ffde0ff */
[----:B------:R-:W-:Y:S02]  /*7d80*/  ISETP.NE.U32.AND P1, PT, R116, RZ, PT ;  /* 0x000000ff7400720c */ /* 0x000fe40003f25070 */
[----:B------:R-:W-:Y:S02]  /*7d90*/  IADD3.X R123, PT, PT, R123, UR34, RZ, P6, !PT ;  /* 0x000000227b7b7c10 */ /* 0x000fe4000b7fe4ff */
[----:B------:R-:W-:-:S04]  /*7da0*/  IADD3 R118, P6, PT, R118, UR33, RZ ;  /* 0x0000002176767c10 */ /* 0x000fc8000ffde0ff */
        /* <DEDUP_REMOVED lines=59> */
[----:B------:R-:W-:-:S04]  /*8160*/  ISETP.GE.AND P6, PT, R206, UR19, PT ;  /* 0x00000013ce007c0c */ /* 0x000fc8000bfc6270 */
[----:B------:R-:W-:Y:S02]  /*8170*/  SEL R120, RZ, 0x4, P6 ;  /* 0x00000004ff787807 */ /* 0x000fe40003000000 */
[----:B------:R-:W-:-:S04]  /*8180*/  PLOP3.LUT P6, PT, PT, PT, UP3, 0x80, 0x8 ;  /* 0x000000000008781c */ /* 0x000fc80003fcf038 */
[----:B------:R-:W-:Y:S02]  /*8190*/  SEL R117, R120, RZ, P6 ;  /* 0x000000ff78757207 */ /* 0x000fe40003000000 */
[----:B------:R-:W-:Y:S02]  /*81a0*/  IADD3 R104, P6, PT, R104, UR33, RZ ;  /* 0x0000002168687c10 */ /* 0x000fe4000ffde0ff */
[----:B------:R-:W-:Y:S02]  /*81b0*/  ISETP.NE.U32.AND P3, PT, R117, RZ, PT ;  /* 0x000000ff7500720c */ /* 0x000fe40003f65070 */
[----:B------:R-:W-:Y:S02]  /*81c0*/  IADD3.X R105, PT, PT, R105, UR34, RZ, P6, !PT ;  /* 0x0000002269697c10 */ /* 0x000fe4000b7fe4ff */
[----:B------:R-:W-:Y:S02]  /*81d0*/  IADD3 R68, P6, PT, R96, UR33, RZ ;  /* 0x0000002160447c10 */ /* 0x000fe4000ffde0ff */
[----:B------:R-:W-:-:S02]  /*81e0*/  SEL R96, RZ, 0x4, P5 ;  /* 0x00000004ff607807 */ /* 0x000fc40002800000 */
[----:B------:R-:W-:Y:S02]  /*81f0*/  IADD3.X R69, PT, PT, R97, UR34, RZ, P6, !PT ;  /* 0x0000002261457c10 */ /* 0x000fe4000b7fe4ff */
[----:B------:R-:W-:Y:S02]  /*8200*/  IADD3 R62, P6, PT, R62, UR33, RZ ;  /* 0x000000213e3e7c10 */ /* 0x000fe4000ffde0ff */
[----:B------:R-:W-:Y:S01]  /*8210*/  PLOP3.LUT P5, PT, PT, PT, UP3, 0x80, 0x8 ;  /* 0x000000000008781c */ /* 0x000fe20003faf038 */
[----:B------:R1:W-:Y:S01]  /*8220*/  LDGSTS.E [R24+0x1c008], desc[UR22][R64.64], P3 ;  /* 0x1c00800040187fae */ /* 0x0003e200099a1016 */
[----:B------:R-:W-:Y:S01]  /*8230*/  IADD3.X R63, PT, PT, R63, UR34, RZ, P6, !PT ;  /* 0x000000223f3f7c10 */ /* 0x000fe2000b7fe4ff */
[----:B------:R-:W-:Y:S01]  /*8240*/  UISETP.GE.AND UP3, UPT, UR8, 0x40, UPT ;  /* 0x000000400800788c */ /* 0x000fe2000bf66270 */
[----:B------:R-:W-:Y:S01]  /*8250*/  SEL R96, R96, RZ, P5 ;  /* 0x000000ff60607207 */ /* 0x000fe20002800000 */
[----:B------:R1:W-:Y:S01]  /*8260*/  LDGSTS.E [R25+0x1c000], desc[UR22][R60.64], P1 ;  /* 0x1c0000003c197fae */ /* 0x0003e200089a1016 */
[----:B------:R-:W-:-:S02]  /*8270*/  IADD3 R50, P6, PT, R50, UR33, RZ ;  /* 0x0000002132327c10 */ /* 0x000fc4000ffde0ff */
[----:B------:R-:W-:Y:S02]  /*8280*/  ISETP.NE.U32.AND P4, PT, R96, RZ, PT ;  /* 0x000000ff6000720c */ /* 0x000fe40003f85070 */
[----:B------:R-:W-:Y:S02]  /*8290*/  IADD3.X R51, PT, PT, R51, UR34, RZ, P6, !PT ;  /* 0x0000002233337c10 */ /* 0x000fe4000b7fe4ff */
[----:B------:R-:W-:Y:S02]  /*82a0*/  ISETP.NE.U32.AND P6, PT, R22, RZ, PT ;  /* 0x000000ff1600720c */ /* 0x000fe40003fc5070 */
[----:B------:R-:W-:-:S04]  /*82b0*/  IADD3 R54, P5, PT, R54, UR33, RZ ;  /* 0x0000002136367c10 */ /* 0x000fc8000ffbe0ff */
[----:B------:R-:W-:Y:S02]  /*82c0*/  IADD3.X R55, PT, PT, R55, UR34, RZ, P5, !PT ;  /* 0x0000002237377c10 */ /* 0x000fe4000affe4ff */
[----:B------:R-:W-:Y:S01]  /*82d0*/  IADD3 R46, P5, PT, R46, UR33, RZ ;  /* 0x000000212e2e7c10 */ /* 0x000fe2000ffbe0ff */
[----:B------:R1:W-:Y:S03]  /*82e0*/  LDGSTS.E [R25+0x1c008], desc[UR22][R56.64], P4 ;  /* 0x1c00800038197fae */ /* 0x0003e6000a1a1016 */
[----:B------:R-:W-:Y:S01]  /*82f0*/  IADD3.X R47, PT, PT, R47, UR34, RZ, P5, !PT ;  /* 0x000000222f2f7c10 */ /* 0x000fe2000affe4ff */
[----:B------:R-:W0:Y:S04]  /*8300*/  LDGDEPBAR ;  /* 0x00000000000079af */ /* 0x000e280000000000 */
        /* <DEDUP_REMOVED lines=65> */
[----:B------:R-:W-:Y:S05]  /*8720*/  BRA.U !UP3, `(.L_x_7) ;  /* 0x000000310b547547 */ /* 0x000fea000b800000 */
[----:B------:R-:W2:Y:S01]  /*8730*/  LDL.LU R252, [R1+0x4] ;  /* 0x0000040001fc7983 */ /* 0x000ea20000300800 */
[----:B-1----:R-:W-:Y:S01]  /*8740*/  SHF.R.S32.HI R90, RZ, 0x1f, R17 ;  /* 0x0000001fff5a7819 */ /* 0x002fe20000011411 */
[----:B------:R-:W1:Y:S01]  /*8750*/  LDCU.128 UR4, c[0x0][0x380] ;  /* 0x00007000ff0477ac */ /* 0x000e620008000c00 */
[----:B------:R-:W-:Y:S01]  /*8760*/  IADD3 R171, P1, PT, R17, R216, RZ ;  /* 0x000000d811ab7210 */ /* 0x000fe20007f3e0ff */
[----:B------:R-:W-:Y:S01]  /*8770*/  IMAD R129, R205, UR20, RZ ;  /* 0x00000014cd817c24 */ /* 0x000fe2000f8e02ff */
[C---:B------:R-:W-:Y:S01]  /*8780*/  IADD3 R169, P3, PT, R17.reuse, R38, RZ ;  /* 0x0000002611a97210 */ /* 0x040fe20007f7e0ff */
[----:B------:R-:W-:Y:S01]  /*8790*/  IMAD R175, R206, UR20, RZ ;  /* 0x00000014ceaf7c24 */ /* 0x000fe2000f8e02ff */
[----:B------:R-:W-:Y:S01]  /*87a0*/  IADD3 R167, P4, PT, R17, R215, RZ ;  /* 0x000000d711a77210 */ /* 0x000fe20007f9e0ff */
[----:B------:R-:W-:Y:S01]  /*87b0*/  IMAD R177, R207, UR20, RZ ;  /* 0x00000014cfb17c24 */ /* 0x000fe2000f8e02ff */
[----:B------:R-:W-:Y:S01]  /*87c0*/  IADD3 R165, P5, PT, R17, R37, RZ ;  /* 0x0000002511a57210 */ /* 0x000fe20007fbe0ff */
[----:B------:R-:W-:Y:S01]  /*87d0*/  UIMAD UR17, UR17, 0xc, URZ ;  /* 0x0000000c111178a4 */ /* 0x000fe2000f8e02ff */
[-C--:B------:R-:W-:Y:S01]  /*87e0*/  LEA.HI.X.SX32 R216, R216, R90.reuse, 0x1, P1 ;  /* 0x0000005ad8d87211 */ /* 0x080fe200008f0eff */
[----:B------:R-:W-:Y:S01]  /*87f0*/  UIMAD UR26, UR16, 0xc, URZ ;  /* 0x0000000c101a78a4 */ /* 0x000fe2000f8e02ff */
[-C--:B------:R-:W-:Y:S01]  /*8800*/  LEA.HI.X.SX32 R170, R38, R90.reuse, 0x1, P3 ;  /* 0x0000005a26aa7211 */ /* 0x080fe200018f0eff */
[----:B------:R-:W-:Y:S01]  /*8810*/  IMAD.MOV.U32 R122, RZ, RZ, RZ ;  /* 0x000000ffff7a7224 */ /* 0x000fe200078e00ff */
[----:B------:R-:W-:Y:S01]  /*8820*/  LEA.HI.X.SX32 R168, R215, R90, 0x1, P4 ;  /* 0x0000005ad7a87211 */ /* 0x000fe200020f0eff */
[----:B------:R-:W-:Y:S01]  /*8830*/  UIADD3 UR13, UPT, UPT, UR13, -0x60, URZ ;  /* 0xffffffa00d0d7890 */ /* 0x000fe2000fffe0ff */
[C---:B------:R-:W-:Y:S01]  /*8840*/  IADD3 R163, P6, PT, R17.reuse, R214, RZ ;  /* 0x000000d611a37210 */ /* 0x040fe20007fde0ff */
[----:B------:R-:W-:Y:S01]  /*8850*/  UMOV UR21, UR12 ;  /* 0x0000000c00157c82 */ /* 0x000fe20008000000 */
[C---:B------:R-:W-:Y:S01]  /*8860*/  IADD3 R161, P0, PT, R17.reuse, R36, RZ ;  /* 0x0000002411a17210 */ /* 0x040fe20007f1e0ff */
[----:B-1----:R-:W-:Y:S01]  /*8870*/  UIMAD.WIDE.U32 UR14, UR9, 0xc, UR6 ;  /* 0x0000000c090e78a5 */ /* 0x002fe2000f8e0006 */
[C---:B------:R-:W-:Y:S01]  /*8880*/  IADD3 R159, P1, PT, R17.reuse, R213, RZ ;  /* 0x000000d5119f7210 */ /* 0x040fe20007f3e0ff */
[----:B------:R-:W-:Y:S01]  /*8890*/  USHF.R.S32.HI UR6, URZ, 0x1f, UR8 ;  /* 0x0000001fff067899 */ /* 0x000fe20008011408 */
[C---:B------:R-:W-:Y:S01]  /*88a0*/  IADD3 R157, P3, PT, R17.reuse, R35, RZ ;  /* 0x00000023119d7210 */ /* 0x040fe20007f7e0ff */
[----:B------:R-:W-:Y:S01]  /*88b0*/  UIMAD.WIDE.U32 UR18, UR18, 0xc, UR4 ;  /* 0x0000000c121278a5 */ /* 0x000fe2000f8e0004 */
[----:B------:R-:W-:Y:S01]  /*88c0*/  IADD3 R155, P4, PT, R17, R172, RZ ;  /* 0x000000ac119b7210 */ /* 0x000fe20007f9e0ff */
[----:B------:R-:W-:Y:S01]  /*88d0*/  ULEA.HI UR6, UR6, UR8, URZ, 0x5 ;  /* 0x0000000806067291 */ /* 0x000fe2000f8f28ff */
[----:B------:R-:W-:Y:S01]  /*88e0*/  LEA.HI.X.SX32 R166, R37, R90, 0x1, P5 ;  /* 0x0000005a25a67211 */ /* 0x000fe200028f0eff */
[----:B------:R-:W-:Y:S01]  /*88f0*/  UIADD3 UR28, UPT, UPT, UR15, UR17, URZ ;  /* 0x000000110f1c7290 */ /* 0x000fe2000fffe0ff */
[----:B------:R-:W-:Y:S01]  /*8900*/  IADD3 R153, P5, PT, R17, R34, RZ ;  /* 0x0000002211997210 */ /* 0x000fe20007fbe0ff */
[----:B------:R-:W-:Y:S01]  /*8910*/  USHF.R.S32.HI UR6, URZ, 0x5, UR6 ;  /* 0x00000005ff067899 */ /* 0x000fe20008011406 */
[-C--:B------:R-:W-:Y:S01]  /*8920*/  LEA.HI.X.SX32 R164, R214, R90.reuse, 0x1, P6 ;  /* 0x0000005ad6a47211 */ /* 0x080fe200030f0eff */
[----:B------:R-:W-:Y:S01]  /*8930*/  UMOV UR16, 0x1 ;  /* 0x0000000100107882 */ /* 0x000fe20000000000 */
[-C--:B------:R-:W-:Y:S01]  /*8940*/  LEA.HI.X.SX32 R162, R36, R90.reuse, 0x1, P0 ;  /* 0x0000005a24a27211 */ /* 0x080fe200000f0eff */
[----:B------:R-:W-:Y:S01]  /*8950*/  UISETP.LT.AND UP3, UPT, UR6, 0x2, UPT ;  /* 0x000000020600788c */ /* 0x000fe2000bf61270 */
[-C--:B------:R-:W-:Y:S01]  /*8960*/  LEA.HI.X.SX32 R160, R213, R90.reuse, 0x1, P1 ;  /* 0x0000005ad5a07211 */ /* 0x080fe200008f0eff */
[----:B------:R-:W-:Y:S01]  /*8970*/  UMOV UR24, 0x2 ;  /* 0x0000000200187882 */ /* 0x000fe20000000000 */
[-C--:B------:R-:W-:Y:S01]  /*8980*/  LEA.HI.X.SX32 R158, R35, R90.reuse, 0x1, P3 ;  /* 0x0000005a239e7211 */ /* 0x080fe200018f0eff */
[----:B------:R-:W-:Y:S01]  /*8990*/  USEL UR8, UR6, 0x2, !UP3 ;  /* 0x0000000206087887 */ /* 0x000fe2000d800000 */
[----:B------:R-:W-:Y:S01]  /*89a0*/  LEA.HI.X.SX32 R156, R172, R90, 0x1, P4 ;  /* 0x0000005aac9c7211 */ /* 0x000fe200020f0eff */
[----:B------:R-:W-:Y:S01]  /*89b0*/  UMOV UR5, URZ ;  /* 0x000000ff00057c82 */ /* 0x000fe20008000000 */
[C---:B------:R-:W-:Y:S01]  /*89c0*/  IADD3 R151, P6, PT, R17.reuse, R45, RZ ;  /* 0x0000002d11977210 */ /* 0x040fe20007fde0ff */
[----:B------:R-:W-:Y:S01]  /*89d0*/  UMOV UR7, URZ ;  /* 0x000000ff00077c82 */ /* 0x000fe20008000000 */
[C---:B------:R-:W-:Y:S01]  /*89e0*/  IADD3 R149, P0, PT, R17.reuse, R33, RZ ;  /* 0x0000002111957210 */ /* 0x040fe20007f1e0ff */
[----:B------:R-:W-:Y:S01]  /*89f0*/  UMOV UR4, URZ ;  /* 0x000000ff00047c82 */ /* 0x000fe20008000000 */
[C---:B------:R-:W-:Y:S01]  /*8a00*/  IADD3 R147, P1, PT, R17.reuse, R44, RZ ;  /* 0x0000002c11937210 */ /* 0x040fe20007f3e0ff */
[----:B------:R-:W-:Y:S01]  /*8a10*/  UIADD3 UR26, UPT, UPT, UR19, UR26, URZ ;  /* 0x0000001a131a7290 */ /* 0x000fe2000fffe0ff */
[C---:B------:R-:W-:Y:S01]  /*8a20*/  IADD3 R145, P3, PT, R17.reuse, R32, RZ ;  /* 0x0000002011917210 */ /* 0x040fe20007f7e0ff */
[----:B------:R-:W-:Y:S01]  /*8a30*/  UIADD3 UR17, UPT, UPT, UR6, -0x3, URZ ;  /* 0xfffffffd06117890 */ /* 0x000fe2000fffe0ff */
[C---:B------:R-:W-:Y:S01]  /*8a40*/  IADD3 R143, P4, PT, R17.reuse, R43, RZ ;  /* 0x0000002b118f7210 */ /* 0x040fe20007f9e0ff */
[----:B------:R-:W-:Y:S01]  /*8a50*/  UMOV UR27, UR14 ;  /* 0x0000000e001b7c82 */ /* 0x000fe20008000000 */
[----:B------:R-:W-:Y:S01]  /*8a60*/  LEA.HI.X.SX32 R154, R34, R90, 0x1, P5 ;  /* 0x0000005a229a7211 */ /* 0x000fe200028f0eff */
[----:B------:R-:W-:Y:S01]  /*8a70*/  UMOV UR25, UR18 ;  /* 0x0000001200197c82 */ /* 0x000fe20008000000 */
[----:B------:R-:W-:-:S02]  /*8a80*/  IADD3 R141, P5, PT, R17, R31, RZ ;  /* 0x0000001f118d7210 */ /* 0x000fc40007fbe0ff */
[-C--:B------:R-:W-:Y:S02]  /*8a90*/  LEA.HI.X.SX32 R152, R45, R90.reuse, 0x1, P6 ;  /* 0x0000005a2d987211 */ /* 0x080fe400030f0eff */
[-C--:B------:R-:W-:Y:S02]  /*8aa0*/  LEA.HI.X.SX32 R150, R33, R90.reuse, 0x1, P0 ;  /* 0x0000005a21967211 */ /* 0x080fe400000f0eff */
[-C--:B------:R-:W-:Y:S02]  /*8ab0*/  LEA.HI.X.SX32 R148, R44, R90.reuse, 0x1, P1 ;  /* 0x0000005a2c947211 */ /* 0x080fe400008f0eff */
[-C--:B------:R-:W-:Y:S02]  /*8ac0*/  LEA.HI.X.SX32 R146, R32, R90.reuse, 0x1, P3 ;  /* 0x0000005a20927211 */ /* 0x080fe400018f0eff */
[----:B------:R-:W-:Y:S02]  /*8ad0*/  LEA.HI.X.SX32 R144, R43, R90, 0x1, P4 ;  /* 0x0000005a2b907211 */ /* 0x000fe400020f0eff */
[----:B------:R-:W-:-:S02]  /*8ae0*/  IADD3 R139, P6, PT, R17, R42, RZ ;  /* 0x0000002a118b7210 */ /* 0x000fc40007fde0ff */
[C---:B------:R-:W-:Y:S02]  /*8af0*/  IADD3 R137, P0, PT, R17.reuse, R30, RZ ;  /* 0x0000001e11897210 */ /* 0x040fe40007f1e0ff */
[C---:B------:R-:W-:Y:S02]  /*8b00*/  IADD3 R135, P1, PT, R17.reuse, R41, RZ ;  /* 0x0000002911877210 */ /* 0x040fe40007f3e0ff */
[C---:B------:R-:W-:Y:S02]  /*8b10*/  IADD3 R133, P3, PT, R17.reuse, R29, RZ ;  /* 0x0000001d11857210 */ /* 0x040fe40007f7e0ff */
[----:B------:R-:W-:Y:S02]  /*8b20*/  IADD3 R131, P4, PT, R17, R40, RZ ;  /* 0x0000002811837210 */ /* 0x000fe40007f9e0ff */
[----:B------:R-:W-:Y:S02]  /*8b30*/  LEA.HI.X.SX32 R142, R31, R90, 0x1, P5 ;  /* 0x0000005a1f8e7211 */ /* 0x000fe400028f0eff */
        /* <DEDUP_REMOVED lines=10> */
[C---:B------:R-:W-:Y:S02]  /*8be0*/  IADD3 R18, P4, PT, R17.reuse, R210, RZ ;  /* 0x000000d211127210 */ /* 0x040fe40007f9e0ff */
        /* <DEDUP_REMOVED lines=72> */
[-C--:B------:R-:W-:Y:S02]  /*9070*/  LEA.HI.X.SX32 R78, R245, R90.reuse, 0x1, P5 ;  /* 0x0000005af54e7211 */ /* 0x080fe400028f0eff */
[----:B------:R-:W-:Y:S01]  /*9080*/  IADD3 R91, P5, PT, R17, R251, RZ ;  /* 0x000000fb115b7210 */ /* 0x000fe20007fbe0ff */
[----:B------:R-:W-:Y:S01]  /*9090*/  IMAD R17, R204, UR20, RZ ;  /* 0x00000014cc117c24 */ /* 0x000fe2000f8e02ff */
[-C--:B------:R-:W-:Y:S01]  /*90a0*/  LEA.HI.X.SX32 R80, R246, R90.reuse, 0x1, P6 ;  /* 0x0000005af6507211 */ /* 0x080fe200030f0eff */
[----:B------:R-:W-:Y:S01]  /*90b0*/  UIADD3 UR20, UPT, UPT, UR8, -0x1, URZ ;  /* 0xffffffff08147890 */ /* 0x000fe2000fffe0ff */
[----:B------:R-:W-:-:S02]  /*90c0*/  LEA.HI.X.SX32 R82, R247, R90, 0x1, P0 ;  /* 0x0000005af7527211 */ /* 0x000fc400000f0eff */
[-C--:B------:R-:W-:Y:S02]  /*90d0*/  LEA.HI.X.SX32 R84, R248, R90.reuse, 0x1, P1 ;  /* 0x0000005af8547211 */ /* 0x080fe400008f0eff */
[-C--:B------:R-:W-:Y:S02]  /*90e0*/  LEA.HI.X.SX32 R86, R249, R90.reuse, 0x1, P3 ;  /* 0x0000005af9567211 */ /* 0x080fe400018f0eff */
[-C--:B------:R-:W-:Y:S02]  /*90f0*/  LEA.HI.X.SX32 R88, R250, R90.reuse, 0x1, P4 ;  /* 0x0000005afa587211 */ /* 0x080fe400020f0eff */
[----:B------:R-:W-:Y:S02]  /*9100*/  LEA.HI.X.SX32 R90, R251, R90, 0x1, P5 ;  /* 0x0000005afb5a7211 */ /* 0x000fe400028f0eff */
[----:B------:R-:W-:Y:S02]  /*9110*/  SHF.R.S32.HI R130, RZ, 0x1f, R16 ;  /* 0x0000001fff827819 */ /* 0x000fe40000011410 */
[----:B------:R-:W-:-:S02]  /*9120*/  IADD3 R93, P3, PT, R16, R5, RZ ;  /* 0x00000005105d7210 */ /* 0x000fc40007f7e0ff */
[C---:B------:R-:W-:Y:S02]  /*9130*/  IADD3 R95, P4, PT, R16.reuse, R6, RZ ;  /* 0x00000006105f7210 */ /* 0x040fe40007f9e0ff */
[C---:B------:R-:W-:Y:S02]  /*9140*/  IADD3 R97, P5, PT, R16.reuse, R7, RZ ;  /* 0x0000000710617210 */ /* 0x040fe40007fbe0ff */
[----:B------:R-:W-:Y:S02]  /*9150*/  IADD3 R99, P6, PT, R16, R8, RZ ;  /* 0x0000000810637210 */ /* 0x000fe40007fde0ff */
[-C--:B------:R-:W-:Y:S02]  /*9160*/  LEA.HI.X.SX32 R92, R5, R130.reuse, 0x1, P3 ;  /* 0x00000082055c7211 */ /* 0x080fe400018f0eff */
[-C--:B------:R-:W-:Y:S02]  /*9170*/  LEA.HI.X.SX32 R94, R6, R130.reuse, 0x1, P4 ;  /* 0x00000082065e7211 */ /* 0x080fe400020f0eff */
[----:B------:R-:W-:Y:S01]  /*9180*/  LEA.HI.X.SX32 R96, R7, R130, 0x1, P5 ;  /* 0x0000008207607211 */ /* 0x000fe200028f0eff */
[----:B------:R-:W-:Y:S01]  /*9190*/  IMAD.SHL.U32 R7, R124, 0x4, RZ ;  /* 0x000000047c077824 */ /* 0x000fe200078e00ff */
[----:B------:R-:W-:-:S02]  /*91a0*/  IADD3 R101, P0, PT, R16, R9, RZ ;  /* 0x0000000910657210 */ /* 0x000fc40007f1e0ff */
[C---:B------:R-:W-:Y:S02]  /*91b0*/  IADD3 R103, P1, PT, R16.reuse, R10, RZ ;  /* 0x0000000a10677210 */ /* 0x040fe40007f3e0ff */
[C---:B------:R-:W-:Y:S02]  /*91c0*/  IADD3 R105, P3, PT, R16.reuse, R11, RZ ;  /* 0x0000000b10697210 */ /* 0x040fe40007f7e0ff */
[C---:B------:R-:W-:Y:S02]  /*91d0*/  IADD3 R107, P4, PT, R16.reuse, R12, RZ ;  /* 0x0000000c106b7210 */ /* 0x040fe40007f9e0ff */
[----:B------:R-:W-:Y:S02]  /*91e0*/  IADD3 R109, P5, PT, R16, R13, RZ ;  /* 0x0000000d106d7210 */ /* 0x000fe40007fbe0ff */
[----:B------:R-:W-:Y:S02]  /*91f0*/  LEA.HI.X.SX32 R98, R8, R130, 0x1, P6 ;  /* 0x0000008208627211 */ /* 0x000fe400030f0eff */
[----:B------:R-:W-:-:S02]  /*9200*/  IADD3 R111, P6, PT, R16, R14, RZ ;  /* 0x0000000e106f7210 */ /* 0x000fc40007fde0ff */
[-C--:B------:R-:W-:Y:S01]  /*9210*/  LEA.HI.X.SX32 R100, R9, R130.reuse, 0x1, P0 ;  /* 0x0000008209647211 */ /* 0x080fe200000f0eff */
[----:B------:R-:W-:Y:S01]  /*9220*/  IMAD.SHL.U32 R9, R123, 0x4, RZ ;  /* 0x000000047b097824 */ /* 0x000fe200078e00ff */
[-C--:B------:R-:W-:Y:S02]  /*9230*/  LEA.HI.X.SX32 R102, R10, R130.reuse, 0x1, P1 ;  /* 0x000000820a667211 */ /* 0x080fe400008f0eff */
[-C--:B------:R-:W-:Y:S01]  /*9240*/  LEA.HI.X.SX32 R104, R11, R130.reuse, 0x1, P3 ;  /* 0x000000820b687211 */ /* 0x080fe200018f0eff */
[----:B------:R-:W-:Y:S01]  /*9250*/  IMAD.SHL.U32 R11, R24, 0x4, RZ ;  /* 0x00000004180b7824 */ /* 0x000fe200078e00ff */
[-C--:B------:R-:W-:Y:S02]  /*9260*/  LEA.HI.X.SX32 R106, R12, R130.reuse, 0x1, P4 ;  /* 0x000000820c6a7211 */ /* 0x080fe400020f0eff */
[----:B------:R-:W-:Y:S01]  /*9270*/  LEA.HI.X.SX32 R108, R13, R130, 0x1, P5 ;  /* 0x000000820d6c7211 */ /* 0x000fe200028f0eff */
[----:B------:R-:W-:Y:S01]  /*9280*/  IMAD.SHL.U32 R13, R22, 0x4, RZ ;  /* 0x00000004160d7824 */ /* 0x000fe200078e00ff */
[----:B------:R-:W-:-:S02]  /*9290*/  IADD3 R113, P0, PT, R16, R15, RZ ;  /* 0x0000000f10717210 */ /* 0x000fc40007f1e0ff */
[----:B--2---:R-:W-:Y:S02]  /*92a0*/  IADD3 R115, P1, PT, R16, R252, RZ ;  /* 0x000000fc10737210 */ /* 0x004fe40007f3e0ff */
[----:B------:R-:W-:Y:S02]  /*92b0*/  LEA.HI.X.SX32 R110, R14, R130, 0x1, P6 ;  /* 0x000000820e6e7211 */ /* 0x000fe400030f0eff */
[C---:B------:R-:W-:Y:S02]  /*92c0*/  IADD3 R117, P3, PT, R16.reuse, R17, RZ ;  /* 0x0000001110757210 */ /* 0x040fe40007f7e0ff */
[C---:B------:R-:W-:Y:S02]  /*92d0*/  IADD3 R119, P4, PT, R16.reuse, R129, RZ ;  /* 0x0000008110777210 */ /* 0x040fe40007f9e0ff */
[C---:B------:R-:W-:Y:S02]  /*92e0*/  IADD3 R121, P5, PT, R16.reuse, R175, RZ ;  /* 0x000000af10797210 */ /* 0x040fe40007fbe0ff */
[----:B------:R-:W-:-:S02]  /*92f0*/  IADD3 R5, P6, PT, R16, R177, RZ ;  /* 0x000000b110057210 */ /* 0x000fc40007fde0ff */
[-C--:B------:R-:W-:Y:S01]  /*9300*/  LEA.HI.X.SX32 R112, R15, R130.reuse, 0x1, P0 ;  /* 0x000000820f707211 */ /* 0x080fe200000f0eff */
[----:B------:R-:W-:Y:S01]  /*9310*/  IMAD.SHL.U32 R15, R20, 0x4, RZ ;  /* 0x00000004140f7824 */ /* 0x000fe200078e00ff */
[-C--:B------:R-:W-:Y:S02]  /*9320*/  LEA.HI.X.SX32 R114, R252, R130.reuse, 0x1, P1 ;  /* 0x00000082fc727211 */ /* 0x080fe400008f0eff */
[-C--:B------:R-:W-:Y:S01]  /*9330*/  LEA.HI.X.SX32 R116, R17, R130.reuse, 0x1, P3 ;  /* 0x0000008211747211 */ /* 0x080fe200018f0eff */
[----:B------:R-:W-:Y:S01]  /*9340*/  IMAD.SHL.U32 R17, R18, 0x4, RZ ;  /* 0x0000000412117824 */ /* 0x000fe200078e00ff */
[-C--:B------:R-:W-:Y:S02]  /*9350*/  LEA.HI.X.SX32 R118, R129, R130.reuse, 0x1, P4 ;  /* 0x0000008281767211 */ /* 0x080fe400020f0eff */
[-C--:B------:R-:W-:Y:S02]  /*9360*/  LEA.HI.X.SX32 R120, R175, R130.reuse, 0x1, P5 ;  /* 0x00000082af787211 */ /* 0x080fe400028f0eff */
[----:B------:R-:W-:-:S02]  /*9370*/  LEA.HI.X.SX32 R130, R177, R130, 0x1, P6 ;  /* 0x00000082b1827211 */ /* 0x000fc400030f0eff */
[----:B------:R-:W-:Y:S02]  /*9380*/  SHF.L.U64.HI R10, R24, 0x2, R125 ;  /* 0x00000002180a7819 */ /* 0x000fe4000001027d */
[----:B------:R-:W-:Y:S02]  /*9390*/  SHF.L.U64.HI R12, R22, 0x2, R208 ;  /* 0x00000002160c7819 */ /* 0x000fe400000102d0 */
[----:B------:R-:W-:Y:S02]  /*93a0*/  SHF.L.U64.HI R14, R20, 0x2, R209 ;  /* 0x00000002140e7819 */ /* 0x000fe400000102d1 */
[----:B------:R-:W-:Y:S02]  /*93b0*/  SHF.L.U64.HI R16, R18, 0x2, R210 ;  /* 0x0000000212107819 */ /* 0x000fe400000102d2 */
[C---:B------:R-:W-:Y:S01]  /*93c0*/  SHF.L.U64.HI R172, R171.reuse, 0x2, R216 ;  /* 0x00000002abac7819 */ /* 0x040fe200000102d8 */
[----:B------:R-:W-:Y:S01]  /*93d0*/  IMAD.SHL.U32 R171, R171, 0x4, RZ ;  /* 0x00000004abab7824 */ /* 0x000fe200078e00ff */
        /* <DEDUP_REMOVED lines=146> */
[----:B------:R-:W-:-:S02]  /*9d00*/  SHF.L.U64.HI R6, R124, 0x2, R127 ;  /* 0x000000027c067819 */ /* 0x000fc4000001027f */
[----:B------:R-:W-:-:S07]  /*9d10*/  SHF.L.U64.HI R8, R123, 0x2, R126 ;  /* 0x000000027b087819 */ /* 0x000fce000001027e */
.L_x_10:
[----:B------:R-:W-:-:S04]  /*9d20*/  DEPBAR.LE SB0, 0x2 ;  /* 0x000080800000791a */ /* 0x000fc80000000000 */
[----:B------:R-:W-:Y:S01]  /*9d30*/  UIADD3 UR5, UPT, UPT, UR5, 0x1, URZ ;  /* 0x0000000105057890 */ /* 0x000fe2000fffe0ff */
[----:B------:R-:W-:Y:S01]  /*9d40*/  IMAD.U32 R122, R122, -0x80000000, RZ ;  /* 0x800000007a7a7824 */ /* 0x000fe200078e00ff */
[----:B------:R-:W-:Y:S02]  /*9d50*/  ULEA UR12, UR16, UR10, 0x3 ;  /* 0x0000000a100c7291 */ /* 0x000fe4000f8e18ff */
[----:B------:R-:W-:Y:S02]  /*9d60*/  UISETP.GT.AND UP3, UPT, UR5, 0x2, UPT ;  /* 0x000000020500788c */ /* 0x000fe4000bf64270 */
[----:B------:R-:W-:Y:S02]  /*9d70*/  UIADD3 UR12, UPT, UPT, UR12, 0x1e000, URZ ;  /* 0x0001e0000c0c7890 */ /* 0x000fe4000fffe0ff */
[----:B------:R-:W-:Y:S01]  /*9d80*/  USEL UR5, UR5, URZ, !UP3 ;  /* 0x000000ff05057287 */ /* 0x000fe2000d800000 */
[----:B------:R-:W-:Y:S06]  /*9d90*/  BAR.SYNC.DEFER_BLOCKING 0x0 ;  /* 0x0000000000007b1d */ /* 0x000fec0000010000 */
[----:B--2---:R-:W-:Y:S05]  /*9da0*/  BRA.U UP1, `(.L_x_8) ;  /* 0x0000000101a07547 */ /* 0x004fea000b800000 */
[----:B------:R-:W-:Y:S02]  /*9db0*/  ULEA UR8, UR5, UR10, 0xd ;  /* 0x0000000a05087291 */ /* 0x000fe4000f8e68ff */
[----:B------:R-:W-:Y:S02]  /*9dc0*/  ULEA UR6, UR5, UR10, 0xf ;  /* 0x0000000a05067291 */ /* 0x000fe4000f8e78ff */
[----:B------:R-:W-:Y:S02]  /*9dd0*/  UIADD3 UR8, UPT, UPT, UR8, 0x18000, URZ ;  /* 0x0001800008087890 */ /* 0x000fe4000fffe0ff */
[----:B------:R-:W-:Y:S02]  /*9de0*/  USHF.R.U32.HI UR6, URZ, 0x4, UR6 ;  /* 0x00000004ff067899 */ /* 0x000fe40008011606 */
[----:B------:R-:W-:Y:S02]  /*9df0*/  USHF.R.U32.HI UR8, URZ, 0x4, UR8 ;  /* 0x00000004ff087899 */ /* 0x000fe40008011608 */
[----:B------:R-:W-:-:S02]  /*9e00*/  USGXT.U32 UR14, UR6, 0xe ;  /* 0x0000000e060e789a */ /* 0x000fc40008000000 */
[----:B------:R-:W-:Y:S02]  /*9e10*/  USGXT.U32 UR18, UR8, 0xe ;  /* 0x0000000e0812789a */ /* 0x000fe40008000000 */
[----:B------:R-:W-:Y:S01]  /*9e20*/  UIADD3 UR40, UP4, UPT, UR14, 0x2, URZ ;  /* 0x000000020e287890 */ /* 0x000fe2000ff9e0ff */
[----:B------:R-:W-:Y:S01]  /*9e30*/  UMOV UR8, URZ ;  /* 0x000000ff00087c82 */ /* 0x000fe20008000000 */
[----:B------:R-:W-:Y:S01]  /*9e40*/  UIADD3 UR38, UP3, UPT, UR18, 0x2, URZ ;  /* 0x0000000212267890 */ /* 0x000fe2000ff7e0ff */
[----:B------:R-:W-:Y:S01]  /*9e50*/  UMOV UR6, URZ ;  /* 0x000000ff00067c82 */ /* 0x000fe20008000000 */
[----:B------:R-:W-:Y:S02]  /*9e60*/  UIADD3.X UR41, UPT, UPT, UR8, 0x40004040, URZ, UP4, !UPT ;  /* 0x4000404008297890 */ /* 0x000fe4000a7fe4ff */
[----:B------:R-:W-:Y:S01]  /*9e70*/  UIADD3 UR48, UP5, UPT, UR40, 0x2, URZ ;  /* 0x0000000228307890 */ /* 0x000fe2000ffbe0ff */
[----:B------:R-:W-:Y:S01]  /*9e80*/  UMOV UR8, UR12 ;  /* 0x0000000c00087c82 */ /* 0x000fe20008000000 */
[----:B------:R-:W-:Y:S01]  /*9e90*/  UMOV UR9, URZ ;  /* 0x000000ff00097c82 */ /* 0x000fe20008000000 */
[----:B------:R-:W-:-:S02]  /*9ea0*/  UIADD3.X UR39, UPT, UPT, UR6, 0x40004040, URZ, UP3, !UPT ;  /* 0x4000404006277890 */ /* 0x000fc40009ffe4ff */
[----:B------:R-:W-:Y:S01]  /*9eb0*/  UIADD3.X UR49, UPT, UPT, UR41, URZ, URZ, UP5, !UPT ;  /* 0x000000ff29317290 */ /* 0x000fe2000affe4ff */
[----:B------:R-:W-:Y:S01]  /*9ec0*/  UMOV UR6, UR8 ;  /* 0x0000000800067c82 */ /* 0x000fe20008000000 */
[----:B------:R-:W-:Y:S02]  /*9ed0*/  UIADD3 UR8, UP3, UPT, UR38, 0x2, URZ ;  /* 0x0000000226087890 */ /* 0x000fe4000ff7e0ff */
[----:B------:R-:W-:Y:S02]  /*9ee0*/  UIADD3 UR52, UP4, UPT, UR40, 0x4, URZ ;  /* 0x0000000428347890 */ /* 0x000fe4000ff9e0ff */
[----:B------:R-:W-:Y:S02]  /*9ef0*/  UIADD3 UR50, UP5, UPT, UR38, 0x4, URZ ;  /* 0x0000000426327890 */ /* 0x000fe4000ffbe0ff */
[----:B------:R-:W-:Y:S02]  /*9f00*/  UIADD3.X UR9, UPT, UPT, UR39, URZ, URZ, UP3, !UPT ;  /* 0x000000ff27097290 */ /* 0x000fe40009ffe4ff */
[----:B------:R-:W-:-:S02]  /*9f10*/  UIADD3.X UR53, UPT, UPT, UR41, URZ, URZ, UP4, !UPT ;  /* 0x000000ff29357290 */ /* 0x000fc4000a7fe4ff */
[----:B------:R-:W-:Y:S01]  /*9f20*/  UIADD3.X UR51, UPT, UPT, UR39, URZ, URZ, UP5, !UPT ;  /* 0x000000ff27337290 */ /* 0x000fe2000affe4ff */
[----:B------:R-:W-:Y:S01]  /*9f30*/  UMOV UR36, 0x0 ;  /* 0x0000000000247882 */ /* 0x000fe20000000000 */
[----:B------:R-:W-:Y:S01]  /*9f40*/  UMOV UR37, 0x4400910 ;  /* 0x0440091000257882 */ /* 0x000fe20000000000 */
[----:B------:R-:W-:Y:S01]  /*9f50*/  UMOV UR15, 0x40004040 ;  /* 0x40004040000f7882 */ /* 0x000fe20000000000 */
[----:B------:R-:W-:Y:S01]  /*9f60*/  UMOV UR19, 0x40004040 ;  /* 0x4000404000137882 */ /* 0x000fe20000000000 */
[----:B------:R-:W-:Y:S01]  /*9f70*/  UMOV UR42, 0x0 ;  /* 0x00000000002a7882 */ /* 0x000fe20000000000 */
[----:B------:R-:W-:Y:S01]  /*9f80*/  UMOV UR43, 0x4400910 ;  /* 0x04400910002b7882 */ /* 0x000fe20000000000 */
[----:B------:R-:W-:Y:S01]  /*9f90*/  UMOV UR46, 0x0 ;  /* 0x00000000002e7882 */ /* 0x000fe20000000000 */
[----:B------:R-:W-:Y:S01]  /*9fa0*/  UMOV UR47, 0x4400910 ;  /* 0x04400910002f7882 */ /* 0x000fe20000000000 */
[----:B------:R1:W-:Y:S01]  /*9fb0*/  UTCHMMA gdesc[UR18], gdesc[UR14], tmem[UR30], tmem[UR36], idesc[UR37], UPT ;  /* 0x00ff240e120075ea */ /* 0x0003e2000b80001e */
[----:B------:R-:W-:Y:S01]  /*9fc0*/  UMOV UR44, 0x0 ;  /* 0x00000000002c7882 */ /* 0x000fe20000000000 */
[----:B------:R-:W-:Y:S01]  /*9fd0*/  UMOV UR45, 0x4400910 ;  /* 0x04400910002d7882 */ /* 0x000fe20000000000 */
[----:B------:R1:W-:Y:S01]  /*9fe0*/  UTCHMMA gdesc[UR38], gdesc[UR40], tmem[UR30], tmem[UR42], idesc[UR43], UPT ;  /* 0x00ff2a28260075ea */ /* 0x0003e2000b80001e */
[----:B------:R1:W-:Y:S01]  /*9ff0*/  UTCHMMA gdesc[UR8], gdesc[UR48], tmem[UR30], tmem[UR46], idesc[UR47], UPT ;  /* 0x00ff2e30080075ea */ /* 0x0003e2000b80001e */
[----:B------:R1:W-:Y:S01]  /*a000*/  UTCHMMA gdesc[UR50], gdesc[UR52], tmem[UR30], tmem[UR44], idesc[UR45], UPT ;  /* 0x00ff2c34320075ea */ /* 0x0003e2000b80001e */
[----:B------:R1:W-:Y:S01]  /*a010*/  UTCBAR [UR6], URZ ;  /* 0x000000ff060073e9 */ /* 0x0003e200080000ff */
[----:B------:R-:W-:Y:S01]  /*a020*/  NOP ;  /* 0x0000000000007918 */ /* 0x000fe20000000000 */
.L_x_8:
[----:B------:R-:W2:Y:S01]  /*a030*/  SYNCS.PHASECHK.TRANS64.TRYWAIT P0, [UR21], R122 ;  /* 0x0000007aff0075a7 */ /* 0x000ea20008001115 */
[----:B------:R-:W-:Y:S01]  /*a040*/  UISETP.GE.AND UP4, UPT, UR4, UR17, UPT ;  /* 0x000000110400728c */ /* 0x000fe2000bf86270 */
[----:B-1----:R-:W-:Y:S01]  /*a050*/  UMOV UR6, UR7 ;  /* 0x0000000700067c82 */ /* 0x002fe20008000000 */
[----:B--2---:R-:W-:Y:S09]  /*a060*/  @!P0 BRA `(.L_x_9) ;  /* 0x0000006000688947 */ /* 0x004ff20003800000 */
.L_x_16:
[C---:B------:R-:W-:Y:S01]  /*a070*/  ISETP.GE.AND P0, PT, R3.reuse, UR13, PT ;  /* 0x0000000d03007c0c */ /* 0x040fe2000bf06270 */
[----:B------:R-:W-:Y:S01]  /*a080*/  BAR.SYNC.DEFER_BLOCKING 0x0 ;  /* 0x0000000000007b1d */ /* 0x000fe20000010000 */
[----:B------:R-:W-:Y:S01]  /*a090*/  UIADD3 UR24, UPT, UPT, UR24, 0x1, URZ ;  /* 0x0000000118187890 */ /* 0x000fe2000fffe0ff */
[----:B------:R-:W-:Y:S01]  /*a0a0*/  PLOP3.LUT P1, PT, PT, PT, UP4, 0x40, 0x4 ;  /* 0x000000000004781c */ /* 0x000fe20003f2e848 */
[----:B------:R-:W-:Y:S01]  /*a0b0*/  UIADD3 UR16, UPT, UPT, UR16, 0x1, URZ ;  /* 0x0000000110107890 */ /* 0x000fe2000fffe0ff */
[----:B------:R-:W-:Y:S01]  /*a0c0*/  SEL R122, RZ, 0x4, P0 ;  /* 0x00000004ff7a7807 */ /* 0x000fe20000000000 */
[----:B------:R-:W-:Y:S01]  /*a0d0*/  UISETP.GT.AND UP3, UPT, UR24, 0x2, UPT ;  /* 0x000000021800788c */ /* 0x000fe2000bf64270 */
[----:B------:R-:W-:Y:S01]  /*a0e0*/  LOP3.LUT R123, R3, 0x2, RZ, 0xfc, !PT ;  /* 0x00000002037b7812 */ /* 0x000fe200078efcff */
[----:B------:R-:W-:Y:S01]  /*a0f0*/  UIADD3 UR4, UPT, UPT, UR4, 0x1, URZ ;  /* 0x0000000104047890 */ /* 0x000fe2000fffe0ff */
[----:B------:R-:W-:Y:S01]  /*a100*/  SEL R122, R122, RZ, P1 ;  /* 0x000000ff7a7a7207 */ /* 0x000fe20000800000 */
[----:B------:R-:W-:Y:S01]  /*a110*/  USEL UR24, UR24, URZ, !UP3 ;  /* 0x000000ff18187287 */ /* 0x000fe2000d800000 */
[----:B------:R-:W-:Y:S01]  /*a120*/  ISETP.GE.AND P1, PT, R123, UR13, PT ;  /* 0x0000000d7b007c0c */ /* 0x000fe2000bf26270 */
[----:B------:R-:W-:Y:S01]  /*a130*/  UISETP.GT.AND UP3, UPT, UR16, 0x1, UPT ;  /* 0x000000011000788c */ /* 0x000fe2000bf64270 */
[----:B------:R-:W-:Y:S01]  /*a140*/  LOP3.LUT R123, R3, 0x4, RZ, 0xfc, !PT ;  /* 0x00000004037b7812 */ /* 0x000fe200078efcff */
[----:B------:R-:W-:Y:S01]  /*a150*/  ULEA UR7, UR24, UR10, 0xd ;  /* 0x0000000a18077291 */ /* 0x000fe2000f8e68ff */
[----:B------:R-:W-:Y:S01]  /*a160*/  ISETP.NE.U32.AND P0, PT, R122, RZ, PT ;  /* 0x000000ff7a00720c */ /* 0x000fe20003f05070 */
[----:B------:R-:W-:Y:S01]  /*a170*/  USEL UR16, UR16, URZ, !UP3 ;  /* 0x000000ff10107287 */ /* 0x000fe2000d800000 */
[----:B------:R-:W-:Y:S01]  /*a180*/  ISETP.GE.AND P3, PT, R123, UR13, PT ;  /* 0x0000000d7b007c0c */ /* 0x000fe2000bf66270 */
[----:B------:R-:W-:Y:S01]  /*a190*/  UMOV UR21, UR12 ;  /* 0x0000000c00157c82 */ /* 0x000fe20008000000 */
[----:B------:R-:W-:Y:S01]  /*a1a0*/  PLOP3.LUT P4, PT, PT, PT, UP4, 0x40, 0x4 ;  /* 0x000000000004781c */ /* 0x000fe20003f8e848 */
[----:B------:R-:W-:Y:S01]  /*a1b0*/  VIADD R129, R0, UR7 ;  /* 0x0000000700817c36 */ /* 0x000fe20008000000 */
[----:B------:R-:W-:-:S02]  /*a1c0*/  SEL R123, RZ, 0x4, P1 ;  /* 0x00000004ff7b7807 */ /* 0x000fc40000800000 */
[----:B------:R-:W-:Y:S02]  /*a1d0*/  IADD3 R122, P1, PT, R115, UR25, RZ ;  /* 0x00000019737a7c10 */ /* 0x000fe4000ff3e0ff */
[----:B------:R-:W-:Y:S02]  /*a1e0*/  SEL R124, R123, RZ, P4 ;  /* 0x000000ff7b7c7207 */ /* 0x000fe40002000000 */
[----:B------:R-:W-:Y:S02]  /*a1f0*/  IADD3.X R123, PT, PT, R114, UR26, RZ, P1, !PT ;  /* 0x0000001a727b7c10 */ /* 0x000fe40008ffe4ff */
[----:B------:R-:W-:Y:S02]  /*a200*/  LOP3.LUT R127, R3, 0x6, RZ, 0xfc, !PT ;  /* 0x00000006037f7812 */ /* 0x000fe400078efcff */
[----:B------:R-:W-:Y:S01]  /*a210*/  PLOP3.LUT P5, PT, PT, PT, UP4, 0x40, 0x4 ;  /* 0x000000000004781c */ /* 0x000fe20003fae848 */
[----:B------:R-:W-:Y:S01]  /*a220*/  @!PT LDS RZ, [RZ] ;  /* 0x00000000fffff984 */ /* 0x000fe20000000800 */
[----:B------:R-:W-:Y:S01]  /*a230*/  @!PT LDS RZ, [RZ] ;  /* 0x00000000fffff984 */ /* 0x000fe20000000800 */
[----:B------:R-:W-:Y:S01]  /*a240*/  @!PT LDS RZ, [RZ] ;  /* 0x00000000fffff984 */ /* 0x000fe20000000800 */
[----:B------:R1:W-:Y:S01]  /*a250*/  LDGSTS.E [R129+0x18000], desc[UR22][R122.64], P0 ;  /* 0x180000007a817fae */ /* 0x0003e200081a1016 */
[----:B------:R-:W-:-:S02]  /*a260*/  SEL R125, RZ, 0x4, P3 ;  /* 0x00000004ff7d7807 */ /* 0x000fc40001800000 */
[----:B------:R-:W-:Y:S02]  /*a270*/  LOP3.LUT R126, R3, 0x8, RZ, 0xfc, !PT ;  /* 0x00000008037e7812 */ /* 0x000fe400078efcff */
[----:B------:R-:W-:Y:S02]  /*a280*/  ISETP.GE.AND P0, PT, R127, UR13, PT ;  /* 0x0000000d7f007c0c */ /* 0x000fe4000bf06270 */
[----:B------:R-:W-:Y:S02]  /*a290*/  SEL R125, R125, RZ, P5 ;  /* 0x000000ff7d7d7207 */ /* 0x000fe40002800000 */
[----:B------:R-:W-:Y:S02]  /*a2a0*/  ISETP.GE.AND P6, PT, R126, UR13, PT ;  /* 0x0000000d7e007c0c */ /* 0x000fe4000bfc6270 */
[----:B------:R-:W-:Y:S02]  /*a2b0*/  LOP3.LUT R126, R3, 0xa, RZ, 0xfc, !PT ;  /* 0x0000000a037e7812 */ /* 0x000fe400078efcff */
[----:B-1----:R-:W-:-:S02]  /*a2c0*/  IADD3 R122, P5, PT, R113, UR25, RZ ;  /* 0x00000019717a7c10 */ /* 0x002fc4000ffbe0ff */
[----:B------:R-:W-:Y:S02]  /*a2d0*/  ISETP.NE.U32.AND P3, PT, R124, RZ, PT ;  /* 0x000000ff7c00720c */ /* 0x000fe40003f65070 */
[----:B------:R-:W-:Y:S02]  /*a2e0*/  PLOP3.LUT P1, PT, PT, PT, UP4, 0x40, 0x4 ;  /* 0x000000000004781c */ /* 0x000fe40003f2e848 */
[----:B------:R-:W-:Y:S02]  /*a2f0*/  SEL R124, RZ, 0x4, P0 ;  /* 0x00000004ff7c7807 */ /* 0x000fe40000000000 */
[----:B------:R-:W-:Y:S02]  /*a300*/  IADD3.X R123, PT, PT, R112, UR26, RZ, P5, !PT ;  /* 0x0000001a707b7c10 */ /* 0x000fe4000affe4ff */
[----:B------:R-:W-:Y:S02]  /*a310*/  ISETP.GE.AND P0, PT, R126, UR13, PT ;  /* 0x0000000d7e007c0c */ /* 0x000fe4000bf06270 */
[----:B------:R-:W-:-:S02]  /*a320*/  ISETP.NE.U32.AND P4, PT, R125, RZ, PT ;  /* 0x000000ff7d00720c */ /* 0x000fc40003f85070 */
[----:B------:R-:W-:Y:S01]  /*a330*/  PLOP3.LUT P5, PT, PT, PT, UP4, 0x40, 0x4 ;  /* 0x000000000004781c */ /* 0x000fe20003fae848 */
[----:B------:R1:W-:Y:S01]  /*a340*/  LDGSTS.E [R129+0x18008], desc[UR22][R122.64], P3 ;  /* 0x180080007a817fae */ /* 0x0003e200099a1016 */
[----:B------:R-:W-:Y:S02]  /*a350*/  SEL R126, RZ, 0x4, P6 ;  /* 0x00000004ff7e7807 */ /* 0x000fe40003000000 */
[----:B------:R-:W-:Y:S02]  /*a360*/  SEL R125, R124, RZ, P1 ;  /* 0x000000ff7c7d7207 */ /* 0x000fe40000800000 */
[----:B------:R-:W-:Y:S02]  /*a370*/  SEL R127, R126, RZ, P5 ;  /* 0x000000ff7e7f7207 */ /* 0x000fe40002800000 */
[----:B------:R-:W-:Y:S02]  /*a380*/  ISETP.NE.U32.AND P5, PT, R125, RZ, PT ;  /* 0x000000ff7d00720c */ /* 0x000fe40003fa5070 */
[----:B------:R-:W-:-:S02]  /*a390*/  SEL R128, RZ, 0x4, P0 ;  /* 0x00000004ff807807 */ /* 0x000fc40000000000 */
[----:B------:R-:W-:Y:S02]  /*a3a0*/  LOP3.LUT R174, R0, 0x10, RZ, 0x3c, !PT ;  /* 0x0000001000ae7812 */ /* 0x000fe400078e3cff */
[----:B------:R-:W-:Y:S02]  /*a3b0*/  IADD3 R124, P0, PT, R111, UR25, RZ ;  /* 0x000000196f7c7c10 */ /* 0x000fe4000ff1e0ff */
[----:B------:R-:W-:Y:S01]  /*a3c0*/  IADD3 R126, P6, PT, R109, UR25, RZ ;  /* 0x000000196d7e7c10 */ /* 0x000fe2000ffde0ff */
[----:B------:R-:W-:Y:S01]  /*a3d0*/  VIADD R175, R174, UR7 ;  /* 0x00000007aeaf7c36 */ /* 0x000fe20008000000 */
[----:B------:R-:W-:Y:S02]  /*a3e0*/  IADD3.X R125, PT, PT, R110, UR26, RZ, P0, !PT ;  /* 0x0000001a6e7d7c10 */ /* 0x000fe400087fe4ff */
[----:B------:R-:W-:Y:S02]  /*a3f0*/  PLOP3.LUT P1, PT, PT, PT, UP4, 0x40, 0x4 ;  /* 0x000000000004781c */ /* 0x000fe40003f2e848 */
[----:B------:R-:W-:Y:S01]  /*a400*/  ISETP.NE.U32.AND P0, PT, R127, RZ, PT ;  /* 0x000000ff7f00720c */ /* 0x000fe20003f05070 */
[----:B------:R2:W-:Y:S01]  /*a410*/  LDGSTS.E [R175+0x18000], desc[UR22][R124.64], P4 ;  /* 0x180000007caf7fae */ /* 0x0005e2000a1a1016 */
[----:B------:R-:W-:-:S02]  /*a420*/  IADD3.X R127, PT, PT, R108, UR26, RZ, P6, !PT ;  /* 0x0000001a6c7f7c10 */ /* 0x000fc4000b7fe4ff */
[C---:B------:R-:W-:Y:S02]  /*a430*/  LOP3.LUT R176, R3.reuse, 0xc, RZ, 0xfc, !PT ;  /* 0x0000000c03b07812 */ /* 0x040fe400078efcff */
[----:B------:R-:W-:Y:S01]  /*a440*/  LOP3.LUT R174, R3, 0xe, RZ, 0xfc, !PT ;  /* 0x0000000e03ae7812 */ /* 0x000fe200078efcff */
[----:B------:R3:W-:Y:S01]  /*a450*/  LDGSTS.E [R175+0x18008], desc[UR22][R126.64], P5 ;  /* 0x180080007eaf7fae */ /* 0x0007e2000a9a1016 */
[----:B------:R-:W-:Y:S02]  /*a460*/  SEL R128, R128, RZ, P1 ;  /* 0x000000ff80807207 */ /* 0x000fe40000800000 */
[----:B------:R-:W-:Y:S02]  /*a470*/  ISETP.GE.AND P4, PT, R176, UR13, PT ;  /* 0x0000000db0007c0c */ /* 0x000fe4000bf86270 */
[----:B-1----:R-:W-:Y:S02]  /*a480*/  IADD3 R122, P5, PT, R107, UR25, RZ ;  /* 0x000000196b7a7c10 */ /* 0x002fe4000ffbe0ff */
[----:B------:R-:W-:-:S02]  /*a490*/  ISETP.GE.AND P6, PT, R174, UR13, PT ;  /* 0x0000000dae007c0c */ /* 0x000fc4000bfc6270 */
[----:B------:R-:W-:Y:S02]  /*a4a0*/  ISETP.NE.U32.AND P1, PT, R128, RZ, PT ;  /* 0x000000ff8000720c */ /* 0x000fe40003f25070 */
[----:B------:R-:W-:Y:S02]  /*a4b0*/  LOP3.LUT R174, R3, 0x10, RZ, 0xfc, !PT ;  /* 0x0000001003ae7812 */ /* 0x000fe400078efcff */
[----:B------:R-:W-:Y:S02]  /*a4c0*/  PLOP3.LUT P3, PT, PT, PT, UP4, 0x40, 0x4 ;  /* 0x000000000004781c */ /* 0x000fe40003f6e848 */
[----:B------:R-:W-:Y:S02]  /*a4d0*/  SEL R128, RZ, 0x4, P4 ;  /* 0x00000004ff807807 */ /* 0x000fe40002000000 */
[----:B------:R-:W-:Y:S02]  /*a4e0*/  IADD3.X R123, PT, PT, R106, UR26, RZ, P5, !PT ;  /* 0x0000001a6a7b7c10 */ /* 0x000fe4000affe4ff */
[----:B------:R-:W-:-:S02]  /*a4f0*/  PLOP3.LUT P4, PT, PT, PT, UP4, 0x40, 0x4 ;  /* 0x000000000004781c */ /* 0x000fc40003f8e848 */
[----:B------:R-:W-:Y:S02]  /*a500*/  ISETP.GE.AND P5, PT, R174, UR13, PT ;  /* 0x0000000dae007c0c */ /* 0x000fe4000bfa6270 */
[----:B------:R-:W-:Y:S02]  /*a510*/  SEL R129, RZ, 0x4, P6 ;  /* 0x00000004ff817807 */ /* 0x000fe40003000000 */
[----:B------:R-:W-:Y:S02]  /*a520*/  SEL R128, R128, RZ, P3 ;  /* 0x000000ff80807207 */ /* 0x000fe40001800000 */
[----:B------:R-:W-:Y:S02]  /*a530*/  PLOP3.LUT P3, PT, PT, PT, UP4, 0x40, 0x4 ;  /* 0x000000000004781c */ /* 0x000fe40003f6e848 */
[----:B--2---:R-:W-:Y:S02]  /*a540*/  SEL R125, RZ, 0x4, P5 ;  /* 0x00000004ff7d7807 */ /* 0x004fe40002800000 */
[----:B------:R-:W-:-:S02]  /*a550*/  SEL R129, R129, RZ, P4 ;  /* 0x000000ff81817207 */ /* 0x000fc40002000000 */
[----:B------:R-:W-:Y:S02]  /*a560*/  ISETP.NE.U32.AND P4, PT, R128, RZ, PT ;  /* 0x000000ff8000720c */ /* 0x000fe40003f85070 */
[C---:B------:R-:W-:Y:S02]  /*a570*/  LOP3.LUT R176, R0.reuse, 0x20, RZ, 0x3c, !PT ;  /* 0x0000002000b07812 */ /* 0x040fe400078e3cff */
[----:B------:R-:W-:Y:S02]  /*a580*/  IADD3 R124, P6, PT, R105, UR25, RZ ;  /* 0x00000019697c7c10 */ /* 0x000fe4000ffde0ff */
[----:B---3--:R-:W-:Y:S02]  /*a590*/  SEL R127, R125, RZ, P3 ;  /* 0x000000ff7d7f7207 */ /* 0x008fe40001800000 */
[----:B------:R-:W-:Y:S02]  /*a5a0*/  LOP3.LUT R174, R0, 0x30, RZ, 0x3c, !PT ;  /* 0x0000003000ae7812 */ /* 0x000fe400078e3cff */
[----:B------:R-:W-:-:S02]  /*a5b0*/  IADD3 R126, P5, PT, R103, UR25, RZ ;  /* 0x00000019677e7c10 */ /* 0x000fc4000ffbe0ff */
[----:B------:R-:W-:Y:S01]  /*a5c0*/  ISETP.NE.U32.AND P3, PT, R129, RZ, PT ;  /* 0x000000ff8100720c */ /* 0x000fe20003f65070 */
[----:B------:R-:W-:Y:S01]  /*a5d0*/  VIADD R129, R176, UR7 ;  /* 0x00000007b0817c36 */ /* 0x000fe20008000000 */
[----:B------:R-:W-:Y:S01]  /*a5e0*/  IADD3.X R125, PT, PT, R104, UR26, RZ, P6, !PT ;  /* 0x0000001a687d7c10 */ /* 0x000fe2000b7fe4ff */
[----:B------:R-:W-:Y:S01]  /*a5f0*/  VIADD R175, R174, UR7 ;  /* 0x00000007aeaf7c36 */ /* 0x000fe20008000000 */
[----:B------:R-:W-:Y:S02]  /*a600*/  ISETP.NE.U32.AND P6, PT, R127, RZ, PT ;  /* 0x000000ff7f00720c */ /* 0x000fe40003fc5070 */
[----:B------:R-:W-:Y:S01]  /*a610*/  IADD3.X R127, PT, PT, R102, UR26, RZ, P5, !PT ;  /* 0x0000001a667f7c10 */ /* 0x000fe2000affe4ff */
[----:B------:R1:W-:Y:S01]  /*a620*/  LDGSTS.E [R129+0x18000], desc[UR22][R122.64], P0 ;  /* 0x180000007a817fae */ /* 0x0003e200081a1016 */
[C---:B------:R-:W-:Y:S02]  /*a630*/  LOP3.LUT R176, R3.reuse, 0x12, RZ, 0xfc, !PT ;  /* 0x0000001203b07812 */ /* 0x040fe400078efcff */
[----:B------:R-:W-:Y:S01]  /*a640*/  LOP3.LUT R174, R3, 0x14, RZ, 0xfc, !PT ;  /* 0x0000001403ae7812 */ /* 0x000fe200078efcff */
[----:B------:R2:W-:Y:S01]  /*a650*/  LDGSTS.E [R129+0x18008], desc[UR22][R124.64], P1 ;  /* 0x180080007c817fae */ /* 0x0005e200089a1016 */
[----:B------:R-:W-:-:S02]  /*a660*/  ISETP.GE.AND P0, PT, R176, UR13, PT ;  /* 0x0000000db0007c0c */ /* 0x000fc4000bf06270 */
[----:B------:R-:W-:Y:S01]  /*a670*/  ISETP.GE.AND P5, PT, R174, UR13, PT ;  /* 0x0000000dae007c0c */ /* 0x000fe2000bfa6270 */
[----:B------:R3:W-:Y:S01]  /*a680*/  LDGSTS.E [R175+0x18000], desc[UR22][R126.64], P4 ;  /* 0x180000007eaf7fae */ /* 0x0007e2000a1a1016 */
[----:B------:R-:W-:Y:S02]  /*a690*/  LOP3.LUT R174, R3, 0x16, RZ, 0xfc, !PT ;  /* 0x0000001603ae7812 */ /* 0x000fe400078efcff */
[----:B------:R-:W-:Y:S02]  /*a6a0*/  PLOP3.LUT P1, PT, PT, PT, UP4, 0x40, 0x4 ;  /* 0x000000000004781c */ /* 0x000fe40003f2e848 */
[----:B-1----:R-:W-:Y:S02]  /*a6b0*/  IADD3 R122, P4, PT, R101, UR25, RZ ;  /* 0x00000019657a7c10 */ /* 0x002fe4000ff9e0ff */
[----:B------:R-:W-:Y:S02]  /*a6c0*/  SEL R128, RZ, 0x4, P0 ;  /* 0x00000004ff807807 */ /* 0x000fe40000000000 */
[----:B------:R-:W-:-:S02]  /*a6d0*/  IADD3.X R123, PT, PT, R100, UR26, RZ, P4, !PT ;  /* 0x0000001a647b7c10 */ /* 0x000fc4000a7fe4ff */
[----:B------:R-:W-:Y:S02]  /*a6e0*/  ISETP.GE.AND P4, PT, R174, UR13, PT ;  /* 0x0000000dae007c0c */ /* 0x000fe4000bf86270 */
[----:B------:R-:W-:Y:S01]  /*a6f0*/  SEL R128, R128, RZ, P1 ;  /* 0x000000ff80807207 */ /* 0x000fe20000800000 */
[----:B------:R-:W-:Y:S01]  /*a700*/  LDGSTS.E [R175+0x18008], desc[UR22][R122.64], P3 ;  /* 0x180080007aaf7fae */ /* 0x000fe200099a1016 */
[----:B------:R-:W-:Y:S02]  /*a710*/  PLOP3.LUT P1, PT, PT, PT, UP4, 0x40, 0x4 ;  /* 0x000000000004781c */ /* 0x000fe40003f2e848 */
[----:B--2---:R-:W-:Y:S02]  /*a720*/  SEL R125, RZ, 0x4, P4 ;  /* 0x00000004ff7d7807 */ /* 0x004fe40002000000 */
[----:B------:R-:W-:Y:S02]  /*a730*/  LOP3.LUT R176, R0, 0x40, RZ, 0x3c, !PT ;  /* 0x0000004000b07812 */ /* 0x000fe400078e3cff */
[----:B------:R-:W-:-:S02]  /*a740*/  PLOP3.LUT P0, PT, PT, PT, UP4, 0x40, 0x4 ;  /* 0x000000000004781c */ /* 0x000fc40003f0e848 */
[----:B------:R-:W-:Y:S01]  /*a750*/  SEL R174, RZ, 0x4, P5 ;  /* 0x00000004ffae7807 */ /* 0x000fe20002800000 */
[----:B------:R-:W-:Y:S01]  /*a760*/  VIADD R129, R176, UR7 ;  /* 0x00000007b0817c36 */ /* 0x000fe20008000000 */
[----:B------:R-:W-:Y:S02]  /*a770*/  IADD3 R124, P4, PT, R99, UR25, RZ ;  /* 0x00000019637c7c10 */ /* 0x000fe4000ff9e0ff */
[----:B---3--:R-:W-:Y:S02]  /*a780*/  SEL R127, R125, RZ, P1 ;  /* 0x000000ff7d7f7207 */ /* 0x008fe40000800000 */
[----:B------:R-:W-:Y:S02]  /*a790*/  IADD3 R126, P1, PT, R97, UR25, RZ ;  /* 0x00000019617e7c10 */ /* 0x000fe4000ff3e0ff */
[----:B------:R-:W-:Y:S02]  /*a7a0*/  SEL R174, R174, RZ, P0 ;  /* 0x000000ffaeae7207 */ /* 0x000fe40000000000 */
[----:B------:R-:W-:-:S02]  /*a7b0*/  LOP3.LUT R176, R3, 0x18, RZ, 0xfc, !PT ;  /* 0x0000001803b07812 */ /* 0x000fc400078efcff */
[----:B------:R-:W-:Y:S02]  /*a7c0*/  ISETP.NE.U32.AND P0, PT, R128, RZ, PT ;  /* 0x000000ff8000720c */ /* 0x000fe40003f05070 */
[----:B------:R-:W-:Y:S02]  /*a7d0*/  IADD3.X R125, PT, PT, R98, UR26, RZ, P4, !PT ;  /* 0x0000001a627d7c10 */ /* 0x000fe4000a7fe4ff */
[----:B------:R-:W-:Y:S02]  /*a7e0*/  ISETP.NE.U32.AND P4, PT, R127, RZ, PT ;  /* 0x000000ff7f00720c */ /* 0x000fe40003f85070 */
[----:B------:R-:W-:Y:S01]  /*a7f0*/  IADD3.X R127, PT, PT, R96, UR26, RZ, P1, !PT ;  /* 0x0000001a607f7c10 */ /* 0x000fe20008ffe4ff */
[----:B------:R-:W-:Y:S01]  /*a800*/  LDGSTS.E [R129+0x18000], desc[UR22][R124.64], P6 ;  /* 0x180000007c817fae */ /* 0x000fe2000b1a1016 */
[----:B------:R-:W-:Y:S02]  /*a810*/  ISETP.GE.AND P1, PT, R176, UR13, PT ;  /* 0x0000000db0007c0c */ /* 0x000fe4000bf26270 */
[----:B------:R-:W-:-:S02]  /*a820*/  LOP3.LUT R176, R3, 0x1c, RZ, 0xfc, !PT ;  /* 0x0000001c03b07812 */ /* 0x000fc400078efcff */
[----:B------:R-:W-:Y:S01]  /*a830*/  LOP3.LUT R177, R3, 0x1a, RZ, 0xfc, !PT ;  /* 0x0000001a03b17812 */ /* 0x000fe200078efcff */
[----:B------:R1:W-:Y:S01]  /*a840*/  LDGSTS.E [R129+0x18008], desc[UR22][R126.64], P0 ;  /* 0x180080007e817fae */ /* 0x0003e200081a1016 */
[----:B------:R-:W-:Y:S02]  /*a850*/  ISETP.GE.AND P6, PT, R176, UR13, PT ;  /* 0x0000000db0007c0c */ /* 0x000fe4000bfc6270 */
[----:B------:R-:W-:Y:S02]  /*a860*/  LOP3.LUT R176, R0, 0x50, RZ, 0x3c, !PT ;  /* 0x0000005000b07812 */ /* 0x000fe400078e3cff */
[----:B------:R-:W-:Y:S02]  /*a870*/  PLOP3.LUT P0, PT, PT, PT, UP4, 0x40, 0x4 ;  /* 0x000000000004781c */ /* 0x000fe40003f0e848 */
[----:B------:R-:W-:Y:S02]  /*a880*/  SEL R128, RZ, 0x4, P1 ;  /* 0x00000004ff807807 */ /* 0x000fe40000800000 */
[----:B------:R-:W-:-:S02]  /*a890*/  ISETP.GE.AND P3, PT, R177, UR13, PT ;  /* 0x0000000db1007c0c */ /* 0x000fc4000bf66270 */
[----:B------:R-:W-:Y:S01]  /*a8a0*/  ISETP.NE.U32.AND P5, PT, R174, RZ, PT ;  /* 0x000000ffae00720c */ /* 0x000fe20003fa5070 */
[----:B-1----:R-:W-:Y:S01]  /*a8b0*/  VIADD R129, R176, UR7 ;  /* 0x00000007b0817c36 */ /* 0x002fe20008000000 */
[----:B------:R-:W-:Y:S01]  /*a8c0*/  SEL R128, R128, RZ, P0 ;  /* 0x000000ff80807207 */ /* 0x000fe20000000000 */
[----:B------:R-:W1:Y:S01]  /*a8d0*/  S2R R176, SR_TID.X ;  /* 0x0000000000b07919 */ /* 0x000e620000002100 */
[----:B------:R-:W-:Y:S02]  /*a8e0*/  PLOP3.LUT P0, PT, PT, PT, UP4, 0x40, 0x4 ;  /* 0x000000000004781c */ /* 0x000fe40003f0e848 */
[----:B------:R-:W-:Y:S02]  /*a8f0*/  SEL R123, RZ, 0x4, P6 ;  /* 0x00000004ff7b7807 */ /* 0x000fe40003000000 */
[----:B------:R-:W-:Y:S02]  /*a900*/  SEL R174, RZ, 0x4, P3 ;  /* 0x00000004ffae7807 */ /* 0x000fe40001800000 */
[----:B------:R-:W-:-:S02]  /*a910*/  IADD3 R124, P3, PT, R95, UR25, RZ ;  /* 0x000000195f7c7c10 */ /* 0x000fc4000ff7e0ff */
[----:B------:R-:W-:Y:S02]  /*a920*/  SEL R123, R123, RZ, P0 ;  /* 0x000000ff7b7b7207 */ /* 0x000fe40000000000 */
[----:B------:R-:W-:Y:S02]  /*a930*/  IADD3 R122, P6, PT, R93, UR25, RZ ;  /* 0x000000195d7a7c10 */ /* 0x000fe4000ffde0ff */
[----:B------:R-:W-:Y:S02]  /*a940*/  IADD3.X R125, PT, PT, R94, UR26, RZ, P3, !PT ;  /* 0x0000001a5e7d7c10 */ /* 0x000fe40009ffe4ff */
[----:B------:R-:W-:Y:S02]  /*a950*/  LOP3.LUT R177, R3, 0x1e, RZ, 0xfc, !PT ;  /* 0x0000001e03b17812 */ /* 0x000fe400078efcff */
[----:B------:R-:W-:Y:S01]  /*a960*/  PLOP3.LUT P1, PT, PT, PT, UP4, 0x40, 0x4 ;  /* 0x000000000004781c */ /* 0x000fe20003f2e848 */
[----:B------:R-:W-:Y:S01]  /*a970*/  LDGSTS.E [R129+0x18000], desc[UR22][R124.64], P5 ;  /* 0x180000007c817fae */ /* 0x000fe2000a9a1016 */
[----:B------:R-:W-:-:S02]  /*a980*/  ISETP.NE.U32.AND P3, PT, R123, RZ, PT ;  /* 0x000000ff7b00720c */ /* 0x000fc40003f65070 */
[----:B------:R-:W-:Y:S02]  /*a990*/  IADD3.X R123, PT, PT, R92, UR26, RZ, P6, !PT ;  /* 0x0000001a5c7b7c10 */ /* 0x000fe4000b7fe4ff */
[----:B------:R-:W-:Y:S02]  /*a9a0*/  ISETP.GE.AND P6, PT, R177, UR13, PT ;  /* 0x0000000db1007c0c */ /* 0x000fe4000bfc6270 */
[----:B------:R-:W-:Y:S01]  /*a9b0*/  SEL R174, R174, RZ, P1 ;  /* 0x000000ffaeae7207 */ /* 0x000fe20000800000 */
[----:B------:R2:W-:Y:S01]  /*a9c0*/  LDGSTS.E [R129+0x18008], desc[UR22][R122.64], P4 ;  /* 0x180080007a817fae */ /* 0x0005e2000a1a1016 */
[----:B------:R-:W-:Y:S02]  /*a9d0*/  ISETP.NE.U32.AND P1, PT, R128, RZ, PT ;  /* 0x000000ff8000720c */ /* 0x000fe40003f25070 */
[----:B------:R-:W-:Y:S02]  /*a9e0*/  IADD3 R126, P5, PT, R5, UR25, RZ ;  /* 0x00000019057e7c10 */ /* 0x000fe4000ffbe0ff */
[----:B------:R-:W-:-:S02]  /*a9f0*/  PLOP3.LUT P4, PT, PT, PT, UP4, 0x40, 0x4 ;  /* 0x000000000004781c */ /* 0x000fc40003f8e848 */
[----:B-1----:R-:W-:Y:S02]  /*aa00*/  LOP3.LUT R176, R176, 0x1f, RZ, 0xc0, !PT ;  /* 0x0000001fb0b07812 */ /* 0x002fe400078ec0ff */
[----:B------:R-:W-:Y:S02]  /*aa10*/  SEL R128, RZ, 0x4, P6 ;  /* 0x00000004ff807807 */ /* 0x000fe40003000000 */
[----:B------:R-:W-:Y:S01]  /*aa20*/  ISETP.GE.AND P6, PT, R176, UR13, PT ;  /* 0x0000000db0007c0c */ /* 0x000fe2000bfc6270 */
[----:B------:R-:W-:Y:S01]  /*aa30*/  UIADD3 UR13, UPT, UPT, UR13, -0x20, URZ ;  /* 0xffffffe00d0d7890 */ /* 0x000fe2000fffe0ff */
[----:B------:R-:W-:Y:S02]  /*aa40*/  LOP3.LUT R175, R0, 0x60, RZ, 0x3c, !PT ;  /* 0x0000006000af7812 */ /* 0x000fe400078e3cff */
[----:B------:R-:W-:Y:S02]  /*aa50*/  IADD3.X R127, PT, PT, R130, UR26, RZ, P5, !PT ;  /* 0x0000001a827f7c10 */ /* 0x000fe4000affe4ff */
[----:B------:R-:W-:Y:S01]  /*aa60*/  ISETP.NE.U32.AND P0, PT, R174, RZ, PT ;  /* 0x000000ffae00720c */ /* 0x000fe20003f05070 */
[----:B------:R-:W-:Y:S01]  /*aa70*/  VIADD R175, R175, UR7 ;  /* 0x00000007afaf7c36 */ /* 0x000fe20008000000 */
[----:B--2---:R-:W-:-:S02]  /*aa80*/  IADD3 R122, P5, PT, R121, UR25, RZ ;  /* 0x00000019797a7c10 */ /* 0x004fc4000ffbe0ff */
[----:B------:R-:W-:Y:S02]  /*aa90*/  SEL R128, R128, RZ, P4 ;  /* 0x000000ff80807207 */ /* 0x000fe40002000000 */
[----:B------:R-:W-:Y:S01]  /*aaa0*/  PLOP3.LUT P4, PT, PT, PT, UP4, 0x40, 0x4 ;  /* 0x000000000004781c */ /* 0x000fe20003f8e848 */
[----:B------:R1:W-:Y:S01]  /*aab0*/  LDGSTS.E [R175+0x18000], desc[UR22][R126.64], P1 ;  /* 0x180000007eaf7fae */ /* 0x0003e200089a1016 */
[----:B------:R-:W-:Y:S02]  /*aac0*/  SEL R124, RZ, 0x4, P6 ;  /* 0x00000004ff7c7807 */ /* 0x000fe40003000000 */
[----:B------:R-:W-:Y:S02]  /*aad0*/  IADD3.X R123, PT, PT, R120, UR26, RZ, P5, !PT ;  /* 0x0000001a787b7c10 */ /* 0x000fe4000affe4ff */
[----:B------:R-:W-:Y:S02]  /*aae0*/  ISETP.NE.U32.AND P5, PT, R128, RZ, PT ;  /* 0x000000ff8000720c */ /* 0x000fe40003fa5070 */
[----:B------:R-:W-:Y:S01]  /*aaf0*/  SEL R125, R124, RZ, P4 ;  /* 0x000000ff7c7d7207 */ /* 0x000fe20002000000 */
[----:B------:R2:W-:Y:S01]  /*ab00*/  LDGSTS.E [R175+0x18008], desc[UR22][R122.64], P0 ;  /* 0x180080007aaf7fae */ /* 0x0005e200081a1016 */
[----:B------:R-:W-:-:S02]  /*ab10*/  LOP3.LUT R176, R0, 0x70, RZ, 0x3c, !PT ;  /* 0x0000007000b07812 */ /* 0x000fc400078e3cff */
[----:B------:R-:W-:Y:S02]  /*ab20*/  IADD3 R124, P4, PT, R119, UR25, RZ ;  /* 0x00000019777c7c10 */ /* 0x000fe4000ff9e0ff */
[----:B-1----:R-:W-:Y:S01]  /*ab30*/  IADD3 R126, P6, PT, R117, UR25, RZ ;  /* 0x00000019757e7c10 */ /* 0x002fe2000ffde0ff */
[----:B------:R-:W-:Y:S01]  /*ab40*/  VIADD R129, R176, UR7 ;  /* 0x00000007b0817c36 */ /* 0x000fe20008000000 */
[----:B------:R-:W-:Y:S01]  /*ab50*/  ISETP.NE.U32.AND P1, PT, R125, RZ, PT ;  /* 0x000000ff7d00720c */ /* 0x000fe20003f25070 */
[----:B------:R-:W-:Y:S01]  /*ab60*/  ULEA UR7, UR24, UR10, 0xf ;  /* 0x0000000a18077291 */ /* 0x000fe2000f8e78ff */
[----:B------:R-:W-:Y:S01]  /*ab70*/  IADD3.X R125, PT, PT, R118, UR26, RZ, P4, !PT ;  /* 0x0000001a767d7c10 */ /* 0x000fe2000a7fe4ff */
[----:B------:R-:W-:Y:S01]  /*ab80*/  UIADD3 UR25, UP5, UPT, UR25, UR31, URZ ;  /* 0x0000001f19197290 */ /* 0x000fe2000ffbe0ff */
[----:B------:R-:W-:Y:S02]  /*ab90*/  IADD3.X R127, PT, PT, R116, UR26, RZ, P6, !PT ;  /* 0x0000001a747f7c10 */ /* 0x000fe4000b7fe4ff */
[----:B--2---:R-:W-:Y:S01]  /*aba0*/  IADD3 R122, P0, PT, R91, UR27, RZ ;  /* 0x0000001b5b7a7c10 */ /* 0x004fe2000ff1e0ff */
[----:B------:R1:W-:Y:S01]  /*abb0*/  LDGSTS.E [R129+0x18000], desc[UR22][R124.64], P3 ;  /* 0x180000007c817fae */ /* 0x0003e200099a1016 */
[----:B------:R-:W-:Y:S01]  /*abc0*/  VIADD R128, R4, UR7 ;  /* 0x0000000704807c36 */ /* 0x000fe20008000000 */
[----:B------:R-:W-:Y:S01]  /*abd0*/  UIADD3.X UR26, UPT, UPT, UR26, UR32, URZ, UP5, !UPT ;  /* 0x000000201a1a7290 */ /* 0x000fe2000affe4ff */
[----:B------:R-:W-:Y:S01]  /*abe0*/  IADD3.X R123, PT, PT, R90, UR28, RZ, P0, !PT ;  /* 0x0000001c5a7b7c10 */ /* 0x000fe200087fe4ff */
[----:B------:R2:W-:Y:S01]  /*abf0*/  LDGSTS.E [R129+0x18008], desc[UR22][R126.64], P5 ;  /* 0x180080007e817fae */ /* 0x0005e2000a9a1016 */
[----:B------:R-:W-:Y:S01]  /*ac00*/  VIADD R174, R173, UR7 ;  /* 0x00000007adae7c36 */ /* 0x000fe20008000000 */
[----:B------:R-:W-:-:S02]  /*ac10*/  USEL UR7, URZ, 0x1, !UP3 ;  /* 0x00000001ff077887 */ /* 0x000fc4000d800000 */
[----:B------:R-:W0:Y:S01]  /*ac20*/  LDGDEPBAR ;  /* 0x00000000000079af */ /* 0x000e220000000000 */
[----:B------:R-:W-:Y:S02]  /*ac30*/  UISETP.NE.U32.AND UP3, UPT, UR20, UR4, UPT ;  /* 0x000000041400728c */ /* 0x000fe4000bf65070 */
[----:B------:R-:W-:Y:S01]  /*ac40*/  ULOP3.LUT UR7, UR6, UR7, URZ, 0x3c, !UPT ;  /* 0x0000000706077292 */ /* 0x000fe2000f8e3cff */
[----:B-1----:R-:W-:Y:S01]  /*ac50*/  IADD3 R124, P3, PT, R87, UR27, RZ ;  /* 0x0000001b577c7c10 */ /* 0x002fe2000ff7e0ff */
[----:B------:R1:W-:Y:S01]  /*ac60*/  LDGSTS.E [R128], desc[UR22][R122.64], P1 ;  /* 0x000000007a807fae */ /* 0x0003e200089a1016 */
[----:B--2---:R-:W-:Y:S02]  /*ac70*/  IADD3 R126, P0, PT, R83, UR27, RZ ;  /* 0x0000001b537e7c10 */ /* 0x004fe4000ff1e0ff */
[----:B------:R-:W-:Y:S02]  /*ac80*/  IADD3.X R125, PT, PT, R86, UR28, RZ, P3, !PT ;  /* 0x0000001c567d7c10 */ /* 0x000fe40009ffe4ff */
[----:B------:R-:W-:-:S03]  /*ac90*/  IADD3.X R127, PT, PT, R82, UR28, RZ, P0, !PT ;  /* 0x0000001c527f7c10 */ /* 0x000fc600087fe4ff */
[----:B------:R2:W-:Y:S01]  /*aca0*/  LDGSTS.E [R128+0x400], desc[UR22][R124.64], P1 ;  /* 0x004000007c807fae */ /* 0x0005e200089a1016 */
[----:B-1----:R-:W-:-:S03]  /*acb0*/  IADD3 R122, P3, PT, R79, UR27, RZ ;  /* 0x0000001b4f7a7c10 */ /* 0x002fc6000ff7e0ff */
[----:B------:R1:W-:Y:S01]  /*acc0*/  LDGSTS.E [R128+0x800], desc[UR22][R126.64], P1 ;  /* 0x008000007e807fae */ /* 0x0003e200089a1016 */
[----:B------:R-:W-:-:S05]  /*acd0*/  IADD3.X R123, PT, PT, R78, UR28, RZ, P3, !PT ;  /* 0x0000001c4e7b7c10 */ /* 0x000fca0009ffe4ff */
[----:B------:R3:W-:Y:S01]  /*ace0*/  LDGSTS.E [R128+0xc00], desc[UR22][R122.64], P1 ;  /* 0x00c000007a807fae */ /* 0x0007e200089a1016 */
[----:B--2---:R-:W-:Y:S02]  /*acf0*/  IADD3 R124, P0, PT, R75, UR27, RZ ;  /* 0x0000001b4b7c7c10 */ /* 0x004fe4000ff1e0ff */
[----:B-1----:R-:W-:Y:S02]  /*ad00*/  IADD3 R126, P3, PT, R71, UR27, RZ ;  /* 0x0000001b477e7c10 */ /* 0x002fe4000ff7e0ff */
[----:B------:R-:W-:Y:S02]  /*ad10*/  IADD3.X R125, PT, PT, R74, UR28, RZ, P0, !PT ;  /* 0x0000001c4a7d7c10 */ /* 0x000fe400087fe4ff */
[----:B------:R-:W-:Y:S02]  /*ad20*/  IADD3.X R127, PT, PT, R70, UR28, RZ, P3, !PT ;  /* 0x0000001c467f7c10 */ /* 0x000fe40009ffe4ff */
[----:B---3--:R-:W-:Y:S01]  /*ad30*/  IADD3 R122, P0, PT, R67, UR27, RZ ;  /* 0x0000001b437a7c10 */ /* 0x008fe2000ff1e0ff */
[----:B------:R1:W-:Y:S03]  /*ad40*/  LDGSTS.E [R128+0x1000], desc[UR22][R124.64], P1 ;  /* 0x010000007c807fae */ /* 0x0003e600089a1016 */
[----:B------:R-:W-:Y:S01]  /*ad50*/  IADD3.X R123, PT, PT, R66, UR28, RZ, P0, !PT ;  /* 0x0000001c427b7c10 */ /* 0x000fe200087fe4ff */
[----:B------:R2:W-:Y:S04]  /*ad60*/  LDGSTS.E [R128+0x1400], desc[UR22][R126.64], P1 ;  /* 0x014000007e807fae */ /* 0x0005e800089a1016 */
[----:B------:R3:W-:Y:S01]  /*ad70*/  LDGSTS.E [R128+0x1800], desc[UR22][R122.64], P1 ;  /* 0x018000007a807fae */ /* 0x0007e200089a1016 */
[----:B-1----:R-:W-:-:S02]  /*ad80*/  IADD3 R124, P3, PT, R63, UR27, RZ ;  /* 0x0000001b3f7c7c10 */ /* 0x002fc4000ff7e0ff */
[----:B--2---:R-:W-:Y:S02]  /*ad90*/  IADD3 R126, P0, PT, R59, UR27, RZ ;  /* 0x0000001b3b7e7c10 */ /* 0x004fe4000ff1e0ff */
        /* <DEDUP_REMOVED lines=80> */
[----:B------:R-:W-:Y:S02]  /*b2a0*/  IADD3 R128, P4, PT, R171, UR27, RZ ;  /* 0x0000001bab807c10 */ /* 0x000fe4000ff9e0ff */
[----:B--2---:R-:W-:Y:S02]  /*b2b0*/  IADD3 R126, P3, PT, R77, UR27, RZ ;  /* 0x0000001b4d7e7c10 */ /* 0x004fe4000ff7e0ff */
[----:B------:R-:W-:Y:S02]  /*b2c0*/  IADD3.X R125, PT, PT, R80, UR28, RZ, P0, !PT ;  /* 0x0000001c507d7c10 */ /* 0x000fe400087fe4ff */
[----:B------:R-:W-:Y:S02]  /*b2d0*/  IADD3.X R127, PT, PT, R76, UR28, RZ, P3, !PT ;  /* 0x0000001c4c7f7c10 */ /* 0x000fe40009ffe4ff */
[----:B---3--:R-:W-:Y:S01]  /*b2e0*/  IADD3 R122, P0, PT, R73, UR27, RZ ;  /* 0x0000001b497a7c10 */ /* 0x008fe2000ff1e0ff */
[----:B------:R1:W-:Y:S01]  /*b2f0*/  LDGSTS.E [R174+0xa00], desc[UR22][R124.64], P1 ;  /* 0x00a000007cae7fae */ /* 0x0003e200089a1016 */
[----:B------:R-:W-:-:S02]  /*b300*/  IADD3.X R129, PT, PT, R172, UR28, RZ, P4, !PT ;  /* 0x0000001cac817c10 */ /* 0x000fc4000a7fe4ff */
[----:B------:R-:W-:Y:S01]  /*b310*/  IADD3.X R123, PT, PT, R72, UR28, RZ, P0, !PT ;  /* 0x0000001c487b7c10 */ /* 0x000fe200087fe4ff */
[----:B------:R2:W-:Y:S04]  /*b320*/  LDGSTS.E [R174+0xe00], desc[UR22][R126.64], P1 ;  /* 0x00e000007eae7fae */ /* 0x0005e800089a1016 */
[----:B------:R3:W-:Y:S01]  /*b330*/  LDGSTS.E [R174+0x1200], desc[UR22][R122.64], P1 ;  /* 0x012000007aae7fae */ /* 0x0007e200089a1016 */
[----:B-1----:R-:W-:Y:S02]  /*b340*/  IADD3 R124, P3, PT, R69, UR27, RZ ;  /* 0x0000001b457c7c10 */ /* 0x002fe4000ff7e0ff */
[----:B--2---:R-:W-:Y:S02]  /*b350*/  IADD3 R126, P0, PT, R65, UR27, RZ ;  /* 0x0000001b417e7c10 */ /* 0x004fe4000ff1e0ff */
[----:B------:R-:W-:-:S02]  /*b360*/  IADD3.X R125, PT, PT, R68, UR28, RZ, P3, !PT ;  /* 0x0000001c447d7c10 */ /* 0x000fc40009ffe4ff */
        /* <DEDUP_REMOVED lines=70> */
[----:B--2---:R-:W-:Y:S01]  /*b7d0*/  IADD3 R126, P0, PT, R167, UR27, RZ ;  /* 0x0000001ba77e7c10 */ /* 0x004fe2000ff1e0ff */
[----:B------:R-:W-:Y:S01]  /*b7e0*/  UIADD3 UR27, UP4, UPT, UR27, UR33, URZ ;  /* 0x000000211b1b7290 */ /* 0x000fe2000ff9e0ff */
[----:B------:R-:W-:Y:S02]  /*b7f0*/  IADD3.X R125, PT, PT, R164, UR28, RZ, P3, !PT ;  /* 0x0000001ca47d7c10 */ /* 0x000fe40009ffe4ff */
[----:B------:R-:W-:Y:S01]  /*b800*/  IADD3.X R127, PT, PT, R168, UR28, RZ, P0, !PT ;  /* 0x0000001ca87f7c10 */ /* 0x000fe200087fe4ff */
[----:B---3--:R-:W-:Y:S01]  /*b810*/  IMAD.U32 R122, RZ, RZ, UR6 ;  /* 0x00000006ff7a7e24 */ /* 0x008fe2000f8e00ff */
[----:B------:R-:W-:Y:S01]  /*b820*/  UIADD3.X UR28, UPT, UPT, UR28, UR34, URZ, UP4, !UPT ;  /* 0x000000221c1c7290 */ /* 0x000fe2000a7fe4ff */
[----:B------:R2:W-:Y:S04]  /*b830*/  LDGSTS.E [R174+0x7600], desc[UR22][R124.64], P1 ;  /* 0x076000007cae7fae */ /* 0x0005e800089a1016 */
[----:B------:R2:W-:Y:S04]  /*b840*/  LDGSTS.E [R174+0x7a00], desc[UR22][R126.64], P1 ;  /* 0x07a000007eae7fae */ /* 0x0005e800089a1016 */
[----:B------:R2:W-:Y:S04]  /*b850*/  LDGSTS.E [R174+0x7e00], desc[UR22][R128.64], P1 ;  /* 0x07e0000080ae7fae */ /* 0x0005e800089a1016 */
[----:B------:R-:W0:Y:S01]  /*b860*/  LDGDEPBAR ;  /* 0x00000000000079af */ /* 0x000e220000000000 */
[----:B------:R-:W-:Y:S05]  /*b870*/  BRA.U UP3, `(.L_x_10) ;  /* 0xffffffe503287547 */ /* 0x000fea000b83ffff */
.L_x_7:
[----:B-1----:R-:W3:Y:S01]  /*b880*/  LDL.LU R123, [R1] ;  /* 0x00000000017b7983 */ /* 0x002ee20000300800 */
[----:B------:R-:W3:Y:S01]  /*b890*/  LDCU.128 UR16, c[0x0][0x390] ;  /* 0x00007200ff1077ac */ /* 0x000ee20008000c00 */
[----:B------:R-:W1:Y:S01]  /*b8a0*/  LDC R133, c[0x0][0x3b8] ;  /* 0x0000ee00ff857b82 */ /* 0x000e620000000800 */
[C---:B------:R-:W-:Y:S01]  /*b8b0*/  LOP3.LUT R132, R2.reuse, R3, RZ, 0xfc, !PT ;  /* 0x0000000302847212 */ /* 0x040fe200078efcff */
[----:B--2---:R-:W2:Y:S01]  /*b8c0*/  S2R R124, SR_TID.X ;  /* 0x00000000007c7919 */ /* 0x004ea20000002100 */
[----:B------:R-:W4:Y:S01]  /*b8d0*/  LDCU UR5, c[0x0][0x39c] ;  /* 0x00007380ff0577ac */ /* 0x000f220008000800 */
[--C-:B------:R-:W-:Y:S01]  /*b8e0*/  LOP3.LUT R10, R2, 0x2, R3.reuse, 0xfe, !PT ;  /* 0x00000002020a7812 */ /* 0x100fe200078efe03 */
[----:B------:R-:W-:Y:S01]  /*b8f0*/  IMAD.U32 R159, RZ, RZ, UR29 ;  /* 0x0000001dff9f7e24 */ /* 0x000fe2000f8e00ff */
[----:B------:R-:W-:Y:S01]  /*b900*/  LOP3.LUT R0, R132, 0xfe, RZ, 0xfc, !PT ;  /* 0x000000fe84007812 */ /* 0x000fe200078efcff */
[----:B------:R-:W5:Y:S01]  /*b910*/  LDCU UR4, c[0x0][0x3b4] ;  /* 0x00007680ff0477ac */ /* 0x000f620008000800 */
[----:B------:R-:W-:-:S02]  /*b920*/  LOP3.LUT R8, R2, 0x4, R3, 0xfe, !PT ;  /* 0x0000000402087812 */ /* 0x000fc400078efe03 */
[C-C-:B------:R-:W-:Y:S02]  /*b930*/  LOP3.LUT R192, R2.reuse, 0x1e, R3.reuse, 0xfe, !PT ;  /* 0x0000001e02c07812 */ /* 0x140fe400078efe03 */
[C-C-:B------:R-:W-:Y:S02]  /*b940*/  LOP3.LUT R191, R2.reuse, 0x1c, R3.reuse, 0xfe, !PT ;  /* 0x0000001c02bf7812 */ /* 0x140fe400078efe03 */
[C-C-:B------:R-:W-:Y:S02]  /*b950*/  LOP3.LUT R190, R2.reuse, 0x1a, R3.reuse, 0xfe, !PT ;  /* 0x0000001a02be7812 */ /* 0x140fe400078efe03 */
[C-C-:B------:R-:W-:Y:S02]  /*b960*/  LOP3.LUT R189, R2.reuse, 0x18, R3.reuse, 0xfe, !PT ;  /* 0x0000001802bd7812 */ /* 0x140fe400078efe03 */
[C-C-:B------:R-:W-:Y:S02]  /*b970*/  LOP3.LUT R188, R2.reuse, 0x16, R3.reuse, 0xfe, !PT ;  /* 0x0000001602bc7812 */ /* 0x140fe400078efe03 */
[----:B------:R-:W-:-:S02]  /*b980*/  LOP3.LUT R139, R2, 0x14, R3, 0xfe, !PT ;  /* 0x00000014028b7812 */ /* 0x000fc400078efe03 */
[C-C-:B------:R-:W-:Y:S02]  /*b990*/  LOP3.LUT R137, R2.reuse, 0x12, R3.reuse, 0xfe, !PT ;  /* 0x0000001202897812 */ /* 0x140fe400078efe03 */
[--C-:B------:R-:W-:Y:S01]  /*b9a0*/  LOP3.LUT R138, R2, 0x10, R3.reuse, 0xfe, !PT ;  /* 0x00000010028a7812 */ /* 0x100fe200078efe03 */
[-C--:B-1----:R-:W-:Y:S01]  /*b9b0*/  IMAD R141, R8, R133.reuse, RZ ;  /* 0x00000085088d7224 */ /* 0x082fe200078e02ff */
[C-C-:B------:R-:W-:Y:S02]  /*b9c0*/  LOP3.LUT R134, R2.reuse, 0xe, R3.reuse, 0xfe, !PT ;  /* 0x0000000e02867812 */ /* 0x140fe400078efe03 */
[C-C-:B------:R-:W-:Y:S02]  /*b9d0*/  LOP3.LUT R136, R2.reuse, 0xc, R3.reuse, 0xfe, !PT ;  /* 0x0000000c02887812 */ /* 0x140fe400078efe03 */
[C-C-:B------:R-:W-:Y:S02]  /*b9e0*/  LOP3.LUT R135, R2.reuse, 0xa, R3.reuse, 0xfe, !PT ;  /* 0x0000000a02877812 */ /* 0x140fe400078efe03 */
[--C-:B------:R-:W-:Y:S01]  /*b9f0*/  LOP3.LUT R156, R2, 0x8, R3.reuse, 0xfe, !PT ;  /* 0x00000008029c7812 */ /* 0x100fe200078efe03 */
[----:B--2---:R-:W-:Y:S01]  /*ba00*/  IMAD.SHL.U32 R125, R124, 0x10, RZ ;  /* 0x000000107c7d7824 */ /* 0x004fe200078e00ff */
[----:B------:R-:W-:Y:S01]  /*ba10*/  LOP3.LUT R2, R2, 0x6, R3, 0xfe, !PT ;  /* 0x0000000602027812 */ /* 0x000fe200078efe03 */
[----:B------:R-:W-:-:S03]  /*ba20*/  IMAD R3, R10, R133, RZ ;  /* 0x000000850a037224 */ /* 0x000fc600078e02ff */
[----:B------:R-:W-:Y:S02]  /*ba30*/  LOP3.LUT R5, R125, 0xf0, RZ, 0xc0, !PT ;  /* 0x000000f07d057812 */ /* 0x000fe400078ec0ff */
[C---:B---3--:R-:W-:Y:S01]  /*ba40*/  ISETP.GE.AND P0, PT, R123.reuse, UR18, PT ;  /* 0x000000127b007c0c */ /* 0x048fe2000bf06270 */
[----:B-----5:R-:W-:-:S03]  /*ba50*/  IMAD R4, R123, UR4, RZ ;  /* 0x000000047b047c24 */ /* 0x020fc6000f8e02ff */
[----:B----4-:R-:W-:Y:S01]  /*ba60*/  ISETP.LT.AND P1, PT, R0, UR5, !P0 ;  /* 0x0000000500007c0c */ /* 0x010fe2000c721270 */
[----:B------:R-:W-:Y:S01]  /*ba70*/  IMAD.SHL.U32 R0, R124, 0x80, RZ ;  /* 0x000000807c007824 */ /* 0x000fe200078e00ff */
[----:B------:R-:W-:Y:S02]  /*ba80*/  ISETP.LT.AND P4, PT, R10, UR19, !P0 ;  /* 0x000000130a007c0c */ /* 0x000fe4000c781270 */
[----:B------:R-:W-:Y:S02]  /*ba90*/  ISETP.LT.AND P3, PT, R8, UR19, !P0 ;  /* 0x0000001308007c0c */ /* 0x000fe4000c761270 */
[----:B------:R-:W-:Y:S02]  /*baa0*/  LOP3.LUT R6, R0, 0x800, RZ, 0xc0, !PT ;  /* 0x0000080000067812 */ /* 0x000fe400078ec0ff */
[----:B------:R-:W-:Y:S02]  /*bab0*/  LEA R0, P5, R4, UR16, 0x2 ;  /* 0x0000001004007c11 */ /* 0x000fe4000f8a10ff */
[----:B------:R-:W-:Y:S01]  /*bac0*/  IADD3 R148, PT, PT, R5, UR10, R6 ;  /* 0x0000000a05947c10 */ /* 0x000fe2000fffe006 */
[----:B------:R-:W-:Y:S10]  /*bad0*/  BRA.U !UP2, `(.L_x_11) ;  /* 0x000000010a107547 */ /* 0x000ff4000b800000 */
[----:B------:R-:W-:-:S06]  /*bae0*/  USHF.L.U32 UR6, UR6, 0x1f, URZ ;  /* 0x0000001f06067899 */ /* 0x000fcc00080006ff */
[----:B------:R-:W-:-:S04]  /*baf0*/  IMAD.U32 R5, RZ, RZ, UR6 ;  /* 0x00000006ff057e24 */ /* 0x000fc8000f8e00ff */
[----:B------:R-:W1:Y:S02]  /*bb00*/  SYNCS.PHASECHK.TRANS64.TRYWAIT P6, [UR12], R5 ;  /* 0x00000005ff0075a7 */ /* 0x000e6400080c110c */
[----:B-1----:R-:W-:Y:S05]  /*bb10*/  @!P6 BRA `(.L_x_12) ;  /* 0x0000004400c8e947 */ /* 0x002fea0003800000 */
.L_x_11:
[----:B------:R-:W-:-:S04]  /*bb20*/  DEPBAR.LE SB0, 0x0 ;  /* 0x000080000000791a */ /* 0x000fc80000000000 */
[----:B------:R-:W-:Y:S01]  /*bb30*/  BAR.SYNC.DEFER_BLOCKING 0x0 ;  /* 0x0000000000007b1d */ /* 0x000fe20000010000 */
[C---:B------:R-:W-:Y:S01]  /*bb40*/  ISETP.LT.AND P6, PT, R2.reuse, UR19, !P0 ;  /* 0x0000001302007c0c */ /* 0x040fe2000c7c1270 */
[-C--:B------:R-:W-:Y:S01]  /*bb50*/  IMAD R143, R2, R133.reuse, RZ ;  /* 0x00000085028f7224 */ /* 0x080fe200078e02ff */
[----:B------:R-:W-:Y:S01]  /*bb60*/  LEA.HI.X.SX32 R2, R4, UR17, 0x2, P5 ;  /* 0x0000001104027c11 */ /* 0x000fe2000a8f16ff */
[-C--:B------:R-:W-:Y:S02]  /*bb70*/  IMAD R180, R132, R133.reuse, RZ ;  /* 0x0000008584b47224 */ /* 0x080fe400078e02ff */
[-C--:B------:R-:W-:Y:S01]  /*bb80*/  IMAD R149, R156, R133.reuse, RZ ;  /* 0x000000859c957224 */ /* 0x080fe200078e02ff */
[----:B------:R-:W1:Y:S01]  /*bb90*/  LDCU UR4, c[0x0][0x39c] ;  /* 0x00007380ff0477ac */ /* 0x000e620008000800 */
[-C--:B------:R-:W-:Y:S01]  /*bba0*/  IMAD R151, R135, R133.reuse, RZ ;  /* 0x0000008587977224 */ /* 0x080fe200078e02ff */
[----:B------:R-:W-:Y:S01]  /*bbb0*/  LEA R144, P5, R180, R0, 0x2 ;  /* 0x00000000b4907211 */ /* 0x000fe200078a10ff */
[----:B------:R-:W2:Y:S01]  /*bbc0*/  S2R R160, SR_TID.X ;  /* 0x0000000000a07919 */ /* 0x000ea20000002100 */
[-C--:B------:R-:W-:Y:S01]  /*bbd0*/  IMAD R157, R136, R133.reuse, RZ ;  /* 0x00000085889d7224 */ /* 0x080fe200078e02ff */
[----:B------:R-:W3:Y:S01]  /*bbe0*/  LDCU UR5, c[0x0][0x39c] ;  /* 0x00007380ff0577ac */ /* 0x000ee20008000800 */
[----:B------:R-:W-:Y:S01]  /*bbf0*/  LEA.HI.X.SX32 R145, R180, R2, 0x2, P5 ;  /* 0x00000002b4917211 */ /* 0x000fe200028f16ff */
[-C--:B------:R-:W-:Y:S01]  /*bc00*/  IMAD R161, R134, R133.reuse, RZ ;  /* 0x0000008586a17224 */ /* 0x080fe200078e02ff */
[----:B------:R-:W-:Y:S01]  /*bc10*/  LEA R140, P5, R141, R0, 0x2 ;  /* 0x000000008d8c7211 */ /* 0x000fe200078a10ff */
[-C--:B------:R-:W-:Y:S01]  /*bc20*/  IMAD R163, R138, R133.reuse, RZ ;  /* 0x000000858aa37224 */ /* 0x080fe200078e02ff */
[----:B------:R-:W4:Y:S01]  /*bc30*/  LDCU UR6, c[0x0][0x39c] ;  /* 0x00007380ff0677ac */ /* 0x000f220008000800 */
[-C--:B------:R-:W-:Y:S01]  /*bc40*/  IMAD R177, R189, R133.reuse, RZ ;  /* 0x00000085bdb17224 */ /* 0x080fe200078e02ff */
[----:B------:R-:W-:Y:S01]  /*bc50*/  LEA.HI.X.SX32 R141, R141, R2, 0x2, P5 ;  /* 0x000000028d8d7211 */ /* 0x000fe200028f16ff */
[----:B------:R-:W-:Y:S01]  /*bc60*/  IMAD R181, R191, R133, RZ ;  /* 0x00000085bfb57224 */ /* 0x000fe200078e02ff */
[----:B------:R-:W-:Y:S01]  /*bc70*/  LEA R154, P5, R149, R0, 0x2 ;  /* 0x00000000959a7211 */ /* 0x000fe200078a10ff */
[----:B------:R-:W-:Y:S01]  /*bc80*/  IMAD R185, R133, 0x20, R180 ;  /* 0x0000002085b97824 */ /* 0x000fe200078e02b4 */
[----:B------:R-:W5:Y:S01]  /*bc90*/  LDCU UR7, c[0x0][0x39c] ;  /* 0x00007380ff0777ac */ /* 0x000f620008000800 */
[----:B------:R-:W1:Y:S02]  /*bca0*/  @!P2 SYNCS.CCTL.IV [UR10+0x1e000] ;  /* 0x01e00000ff00a9b1 */ /* 0x000e64000800000a */
[----:B-1----:R-:W-:Y:S01]  /*bcb0*/  BAR.SYNC.DEFER_BLOCKING 0x0 ;  /* 0x0000000000007b1d */ /* 0x002fe20000010000 */
[----:B------:R-:W-:-:S02]  /*bcc0*/  LEA.HI.X.SX32 R155, R149, R2, 0x2, P5 ;  /* 0x00000002959b7211 */ /* 0x000fc400028f16ff */
[----:B------:R-:W-:-:S03]  /*bcd0*/  LEA R150, P5, R157, R0, 0x2 ;  /* 0x000000009d967211 */ /* 0x000fc600078a10ff */
[----:B------:R-:W1:Y:S01]  /*bce0*/  LDCU UR8, c[0x0][0x39c] ;  /* 0x00007380ff0877ac */ /* 0x000e620008000800 */
[----:B------:R-:W-:Y:S01]  /*bcf0*/  LDTM.16dp32bit_t0_t15.x128 R4, tmem[UR11] ;  /* 0x0000000b000479ee */ /* 0x000fe20008b80000 */
[----:B------:R-:W1:Y:S01]  /*bd00*/  LDTM.16dp32bit_t16_t31.x128 R4, tmem[UR11+0x80] ;  /* 0x0000800b000479ee */ /* 0x000e620008ba0000 */
[----:B--2---:R-:W-:-:S04]  /*bd10*/  LOP3.LUT R160, R160, 0x7f, RZ, 0xc0, !PT ;  /* 0x0000007fa0a07812 */ /* 0x004fc800078ec0ff */
[----:B------:R-:W-:Y:S01]  /*bd20*/  LEA R193, R160, UR10, 0x4 ;  /* 0x0000000aa0c17c11 */ /* 0x000fe2000f8e20ff */
[----:B------:R-:W2:Y:S01]  /*bd30*/  @!P2 SYNCS.CCTL.IV [UR10+0x1e008] ;  /* 0x01e00800ff00a9b1 */ /* 0x000ea2000800000a */
[----:B------:R-:W-:Y:S01]  /*bd40*/  LEA R146, P2, R3, R0, 0x2 ;  /* 0x0000000003927211 */ /* 0x000fe200078410ff */
[----:B------:R-:W-:-:S03]  /*bd50*/  NOP ;  /* 0x0000000000007918 */ /* 0x000fc60000000000 */
[----:B------:R-:W-:Y:S01]  /*bd60*/  LEA.HI.X.SX32 R147, R3, R2, 0x2, P2 ;  /* 0x0000000203937211 */ /* 0x000fe200010f16ff */
[----:B------:R-:W-:Y:S01]  /*bd70*/  IMAD R3, R159, 0x8, R148 ;  /* 0x000000089f037824 */ /* 0x000fe200078e0294 */
[C---:B------:R-:W-:Y:S01]  /*bd80*/  LEA R142, P2, R143.reuse, R0, 0x2 ;  /* 0x000000008f8e7211 */ /* 0x040fe200078410ff */
[----:B-1----:R-:W-:Y:S02]  /*bd90*/  IMAD.MOV.U32 R168, RZ, RZ, R4 ;  /* 0x000000ffffa87224 */ /* 0x002fe400078e0004 */
[----:B------:R-:W-:Y:S01]  /*bda0*/  IMAD.MOV.U32 R169, RZ, RZ, R6 ;  /* 0x000000ffffa97224 */ /* 0x000fe200078e0006 */
[----:B------:R-:W-:Y:S01]  /*bdb0*/  LEA.HI.X.SX32 R143, R143, R2, 0x2, P2 ;  /* 0x000000028f8f7211 */ /* 0x000fe200010f16ff */
[----:B------:R-:W-:Y:S01]  /*bdc0*/  IMAD.MOV.U32 R170, RZ, RZ, R8 ;  /* 0x000000ffffaa7224 */ /* 0x000fe200078e0008 */
[C---:B------:R-:W-:Y:S01]  /*bdd0*/  LEA R152, P2, R151.reuse, R0, 0x2 ;  /* 0x0000000097987211 */ /* 0x040fe200078410ff */
[----:B------:R-:W-:Y:S02]  /*bde0*/  IMAD.MOV.U32 R171, RZ, RZ, R10 ;  /* 0x000000ffffab7224 */ /* 0x000fe400078e000a */
[----:B------:R-:W-:Y:S01]  /*bdf0*/  IMAD.MOV.U32 R158, RZ, RZ, R9 ;  /* 0x000000ffff9e7224 */ /* 0x000fe200078e0009 */
[-C--:B------:R-:W-:Y:S01]  /*be00*/  LEA.HI.X.SX32 R153, R151, R2.reuse, 0x2, P2 ;  /* 0x0000000297997211 */ /* 0x080fe200010f16ff */
[----:B------:R-:W-:Y:S01]  /*be10*/  IMAD.MOV.U32 R159, RZ, RZ, R11 ;  /* 0x000000ffff9f7224 */ /* 0x000fe200078e000b */
[----:B------:R-:W-:Y:S01]  /*be20*/  ISETP.LT.AND P2, PT, R156, UR19, !P0 ;  /* 0x000000139c007c0c */ /* 0x000fe2000c741270 */
[----:B------:R-:W-:Y:S01]  /*be30*/  IMAD.MOV.U32 R156, RZ, RZ, R5 ;  /* 0x000000ffff9c7224 */ /* 0x000fe200078e0005 */
[----:B------:R-:W-:Y:S01]  /*be40*/  LEA.HI.X.SX32 R151, R157, R2, 0x2, P5 ;  /* 0x000000029d977211 */ /* 0x000fe200028f16ff */
[----:B------:R-:W-:Y:S01]  /*be50*/  IMAD.MOV.U32 R157, RZ, RZ, R7 ;  /* 0x000000ffff9d7224 */ /* 0x000fe200078e0007 */
[----:B--2---:R1:W-:Y:S01]  /*be60*/  STS.128 [R3], R168 ;  /* 0x000000a803007388 */ /* 0x0043e20000000c00 */
[----:B------:R-:W-:Y:S01]  /*be70*/  LEA R148, P5, R161, R0, 0x2 ;  /* 0x00000000a1947211 */ /* 0x000fe200078a10ff */
[----:B------:R-:W-:-:S02]  /*be80*/  IMAD.MOV.U32 R164, RZ, RZ, R12 ;  /* 0x000000ffffa47224 */ /* 0x000fc400078e000c */
[----:B------:R-:W-:Y:S01]  /*be90*/  STS.128 [R3+0x400], R156 ;  /* 0x0004009c03007388 */ /* 0x000fe20000000c00 */
[----:B------:R-:W-:Y:S01]  /*bea0*/  LEA.HI.X.SX32 R149, R161, R2, 0x2, P5 ;  /* 0x00000002a1957211 */ /* 0x000fe200028f16ff */
[----:B------:R-:W-:Y:S01]  /*beb0*/  IMAD.MOV.U32 R165, RZ, RZ, R14 ;  /* 0x000000ffffa57224 */ /* 0x000fe200078e000e */
[C---:B------:R-:W-:Y:S01]  /*bec0*/  LEA R6, P5, R163.reuse, R0, 0x2 ;  /* 0x00000000a3067211 */ /* 0x040fe200078a10ff */
[----:B------:R-:W-:Y:S01]  /*bed0*/  BAR.SYNC.DEFER_BLOCKING 0x0 ;  /* 0x0000000000007b1d */ /* 0x000fe20000010000 */
[----:B------:R-:W-:Y:S02]  /*bee0*/  IMAD.MOV.U32 R166, RZ, RZ, R16 ;  /* 0x000000ffffa67224 */ /* 0x000fe400078e0010 */
[----:B------:R-:W-:Y:S01]  /*bef0*/  LEA.HI.X.SX32 R7, R163, R2, 0x2, P5 ;  /* 0x00000002a3077211 */ /* 0x000fe200028f16ff */
[----:B------:R-:W-:Y:S02]  /*bf00*/  IMAD.MOV.U32 R167, RZ, RZ, R18 ;  /* 0x000000ffffa77224 */ /* 0x000fe400078e0012 */
[----:B------:R-:W-:-:S02]  /*bf10*/  IMAD.MOV.U32 R12, RZ, RZ, R20 ;  /* 0x000000ffff0c7224 */ /* 0x000fc400078e0014 */
[----:B-1----:R-:W-:Y:S02]  /*bf20*/  IMAD.MOV.U32 R168, RZ, RZ, R13 ;  /* 0x000000ffffa87224 */ /* 0x002fe400078e000d */
[----:B------:R-:W-:Y:S02]  /*bf30*/  IMAD.MOV.U32 R169, RZ, RZ, R15 ;  /* 0x000000ffffa97224 */ /* 0x000fe400078e000f */
[----:B------:R-:W-:Y:S02]  /*bf40*/  IMAD.MOV.U32 R170, RZ, RZ, R17 ;  /* 0x000000ffffaa7224 */ /* 0x000fe400078e0011 */
[----:B------:R-:W-:Y:S02]  /*bf50*/  IMAD.MOV.U32 R171, RZ, RZ, R19 ;  /* 0x000000ffffab7224 */ /* 0x000fe400078e0013 */
[----:B------:R-:W-:Y:S02]  /*bf60*/  IMAD.MOV.U32 R13, RZ, RZ, R22 ;  /* 0x000000ffff0d7224 */ /* 0x000fe400078e0016 */
[----:B------:R-:W-:-:S02]  /*bf70*/  IMAD.MOV.U32 R14, RZ, RZ, R24 ;  /* 0x000000ffff0e7224 */ /* 0x000fc400078e0018 */
[----:B------:R-:W-:Y:S02]  /*bf80*/  IMAD.MOV.U32 R15, RZ, RZ, R26 ;  /* 0x000000ffff0f7224 */ /* 0x000fe400078e001a */
[----:B------:R-:W-:Y:S01]  /*bf90*/  IMAD.MOV.U32 R16, RZ, RZ, R21 ;  /* 0x000000ffff107224 */ /* 0x000fe200078e0015 */
[----:B------:R-:W1:Y:S01]  /*bfa0*/  LDS.128 R160, [R193] ;  /* 0x00000000c1a07984 */ /* 0x000e620000000c00 */
[----:B------:R-:W-:Y:S02]  /*bfb0*/  IMAD.MOV.U32 R17, RZ, RZ, R23 ;  /* 0x000000ffff117224 */ /* 0x000fe400078e0017 */
[----:B------:R-:W-:Y:S01]  /*bfc0*/  IMAD.MOV.U32 R18, RZ, RZ, R25 ;  /* 0x000000ffff127224 */ /* 0x000fe200078e0019 */
[----:B------:R-:W-:Y:S01]  /*bfd0*/  LDS.128 R156, [R193+0x800] ;  /* 0x00080000c19c7984 */ /* 0x000fe20000000c00 */
[----:B------:R-:W-:Y:S02]  /*bfe0*/  IMAD.MOV.U32 R19, RZ, RZ, R27 ;  /* 0x000000ffff137224 */ /* 0x000fe400078e001b */
[----:B------:R-:W-:Y:S01]  /*bff0*/  IMAD.MOV.U32 R24, RZ, RZ, R28 ;  /* 0x000000ffff187224 */ /* 0x000fe200078e001c */
[----:B------:R-:W-:Y:S01]  /*c000*/  BAR.SYNC.DEFER_BLOCKING 0x0 ;  /* 0x0000000000007b1d */ /* 0x000fe20000010000 */
[----:B------:R-:W-:-:S02]  /*c010*/  IMAD.MOV.U32 R25, RZ, RZ, R30 ;  /* 0x000000ffff197224 */ /* 0x000fc400078e001e */
[----:B------:R-:W-:Y:S02]  /*c020*/  IMAD.MOV.U32 R26, RZ, RZ, R32 ;  /* 0x000000ffff1a7224 */ /* 0x000fe400078e0020 */
[----:B------:R-:W-:Y:S02]  /*c030*/  IMAD.MOV.U32 R27, RZ, RZ, R34 ;  /* 0x000000ffff1b7224 */ /* 0x000fe400078e0022 */
[----:B------:R-:W-:Y:S02]  /*c040*/  IMAD.MOV.U32 R172, RZ, RZ, R29 ;  /* 0x000000ffffac7224 */ /* 0x000fe400078e001d */
[----:B------:R-:W-:Y:S02]  /*c050*/  IMAD.MOV.U32 R173, RZ, RZ, R31 ;  /* 0x000000ffffad7224 */ /* 0x000fe400078e001f */
[----:B------:R-:W-:Y:S02]  /*c060*/  IMAD.MOV.U32 R174, RZ, RZ, R33 ;  /* 0x000000ffffae7224 */ /* 0x000fe400078e0021 */
[----:B------:R-:W-:-:S02]  /*c070*/  IMAD.MOV.U32 R175, RZ, RZ, R35 ;  /* 0x000000ffffaf7224 */ /* 0x000fc400078e0023 */
[----:B------:R-:W-:Y:S02]  /*c080*/  IMAD.MOV.U32 R20, RZ, RZ, R37 ;  /* 0x000000ffff147224 */ /* 0x000fe400078e0025 */
[----:B------:R-:W-:Y:S02]  /*c090*/  IMAD.MOV.U32 R21, RZ, RZ, R39 ;  /* 0x000000ffff157224 */ /* 0x000fe400078e0027 */
[----:B------:R-:W-:Y:S02]  /*c0a0*/  IMAD.MOV.U32 R22, RZ, RZ, R41 ;  /* 0x000000ffff167224 */ /* 0x000fe400078e0029 */
[----:B------:R-:W-:Y:S02]  /*c0b0*/  IMAD.MOV.U32 R23, RZ, RZ, R43 ;  /* 0x000000ffff177224 */ /* 0x000fe400078e002b */
[-C--:B------:R-:W-:Y:S01]  /*c0c0*/  IMAD R5, R137, R133.reuse, RZ ;  /* 0x0000008589057224 */ /* 0x080fe200078e02ff */
[----:B------:R-:W-:Y:S01]  /*c0d0*/  STS.128 [R3], R164 ;  /* 0x000000a403007388 */ /* 0x000fe20000000c00 */
[----:B------:R-:W-:-:S02]  /*c0e0*/  IMAD R9, R139, R133, RZ ;  /* 0x000000858b097224 */ /* 0x000fc400078e02ff */
[----:B------:R-:W-:Y:S01]  /*c0f0*/  IMAD R11, R188, R133, RZ ;  /* 0x00000085bc0b7224 */ /* 0x000fe200078e02ff */
[----:B------:R-:W-:Y:S01]  /*c100*/  STS.128 [R3+0x400], R168 ;  /* 0x000400a803007388 */ /* 0x000fe20000000c00 */
[C---:B------:R-:W-:Y:S01]  /*c110*/  LEA R4, P5, R5.reuse, R0, 0x2 ;  /* 0x0000000005047211 */ /* 0x040fe200078a10ff */
[----:B------:R-:W-:Y:S01]  /*c120*/  IMAD.MOV.U32 R176, RZ, RZ, R45 ;  /* 0x000000ffffb07224 */ /* 0x000fe200078e002d */
[----:B------:R-:W-:Y:S02]  /*c130*/  BAR.SYNC.DEFER_BLOCKING 0x0 ;  /* 0x0000000000007b1d */ /* 0x000fe40000010000 */
[----:B------:R-:W-:Y:S01]  /*c140*/  LEA.HI.X.SX32 R5, R5, R2, 0x2, P5 ;  /* 0x0000000205057211 */ /* 0x000fe200028f16ff */
[----:B------:R-:W-:Y:S01]  /*c150*/  IMAD.MOV.U32 R178, RZ, RZ, R49 ;  /* 0x000000ffffb27224 */ /* 0x000fe200078e0031 */
[C---:B------:R-:W-:Y:S01]  /*c160*/  LEA R8, P5, R9.reuse, R0, 0x2 ;  /* 0x0000000009087211 */ /* 0x040fe200078a10ff */
[----:B------:R-:W-:Y:S02]  /*c170*/  IMAD.MOV.U32 R179, RZ, RZ, R51 ;  /* 0x000000ffffb37224 */ /* 0x000fe400078e0033 */
[----:B------:R-:W-:Y:S01]  /*c180*/  IMAD.MOV.U32 R180, RZ, RZ, R61 ;  /* 0x000000ffffb47224 */ /* 0x000fe200078e003d */
[----:B------:R-:W-:Y:S01]  /*c190*/  LEA.HI.X.SX32 R9, R9, R2, 0x2, P5 ;  /* 0x0000000209097211 */ /* 0x000fe200028f16ff */
[----:B------:R-:W-:Y:S01]  /*c1a0*/  IMAD.MOV.U32 R182, RZ, RZ, R65 ;  /* 0x000000ffffb67224 */ /* 0x000fe200078e0041 */
[----:B------:R-:W-:Y:S01]  /*c1b0*/  LEA R10, P5, R11, R0, 0x2 ;  /* 0x000000000b0a7211 */ /* 0x000fe200078a10ff */
[----:B------:R-:W-:-:S02]  /*c1c0*/  IMAD.MOV.U32 R183, RZ, RZ, R67 ;  /* 0x000000ffffb77224 */ /* 0x000fc400078e0043 */
[----:B------:R-:W-:Y:S01]  /*c1d0*/  IMAD.MOV.U32 R184, RZ, RZ, R77 ;  /* 0x000000ffffb87224 */ /* 0x000fe200078e004d */
[----:B------:R-:W-:Y:S01]  /*c1e0*/  LEA.HI.X.SX32 R11, R11, R2, 0x2, P5 ;  /* 0x000000020b0b7211 */ /* 0x000fe200028f16ff */
[----:B------:R-:W-:Y:S02]  /*c1f0*/  IMAD.MOV.U32 R186, RZ, RZ, R81 ;  /* 0x000000ffffba7224 */ /* 0x000fe400078e0051 */
[----:B------:R-:W-:Y:S01]  /*c200*/  IMAD.MOV.U32 R187, RZ, RZ, R83 ;  /* 0x000000ffffbb7224 */ /* 0x000fe200078e0053 */
[----:B------:R-:W2:Y:S04]  /*c210*/  LDS.128 R168, [R193] ;  /* 0x00000000c1a87984 */ /* 0x000ea80000000c00 */
[----:B------:R-:W-:Y:S01]  /*c220*/  LDS.128 R164, [R193+0x800] ;  /* 0x00080000c1a47984 */ /* 0x000fe20000000c00 */
[----:B------:R-:W-:Y:S06]  /*c230*/  BAR.SYNC.DEFER_BLOCKING 0x0 ;  /* 0x0000000000007b1d */ /* 0x000fec0000010000 */
[----:B------:R1:W-:Y:S04]  /*c240*/  STS.128 [R3], R12 ;  /* 0x0000000c03007388 */ /* 0x0003e80000000c00 */
[----:B------:R3:W-:Y:S01]  /*c250*/  STS.128 [R3+0x400], R16 ;  /* 0x0004001003007388 */ /* 0x0007e20000000c00 */
[----:B------:R-:W-:Y:S01]  /*c260*/  BAR.SYNC.DEFER_BLOCKING 0x0 ;  /* 0x0000000000007b1d */ /* 0x000fe20000010000 */
[----:B-1----:R-:W-:Y:S01]  /*c270*/  LEA R12, P5, R177, R0, 0x2 ;  /* 0x00000000b10c7211 */ /* 0x002fe200078a10ff */
[----:B------:R-:W-:-:S02]  /*c280*/  IMAD R15, R190, R133, RZ ;  /* 0x00000085be0f7224 */ /* 0x000fc400078e02ff */
[----:B---3--:R-:W-:Y:S01]  /*c290*/  IMAD.MOV.U32 R16, RZ, RZ, R36 ;  /* 0x000000ffff107224 */ /* 0x008fe200078e0024 */
[----:B------:R-:W-:Y:S01]  /*c2a0*/  LEA.HI.X.SX32 R13, R177, R2, 0x2, P5 ;  /* 0x00000002b10d7211 */ /* 0x000fe200028f16ff */
[----:B------:R-:W-:Y:S01]  /*c2b0*/  IMAD.MOV.U32 R17, RZ, RZ, R38 ;  /* 0x000000ffff117224 */ /* 0x000fe200078e0026 */
[C---:B------:R-:W-:Y:S01]  /*c2c0*/  LEA R14, P5, R15.reuse, R0, 0x2 ;  /* 0x000000000f0e7211 */ /* 0x040fe200078a10ff */
[----:B------:R-:W-:Y:S02]  /*c2d0*/  IMAD.MOV.U32 R18, RZ, RZ, R40 ;  /* 0x000000ffff127224 */ /* 0x000fe400078e0028 */
[----:B------:R-:W-:Y:S01]  /*c2e0*/  IMAD.MOV.U32 R19, RZ, RZ, R42 ;  /* 0x000000ffff137224 */ /* 0x000fe200078e002a */
[----:B------:R-:W-:Y:S01]  /*c2f0*/  LEA.HI.X.SX32 R15, R15, R2, 0x2, P5 ;  /* 0x000000020f0f7211 */ /* 0x000fe200028f16ff */
[----:B------:R-:W-:Y:S01]  /*c300*/  IMAD.MOV.U32 R177, RZ, RZ, R47 ;  /* 0x000000ffffb17224 */ /* 0x000fe200078e002f */
[----:B------:R-:W1:Y:S04]  /*c310*/  LDS.128 R32, [R193] ;  /* 0x00000000c1207984 */ /* 0x000e680000000c00 */
[----:B------:R-:W-:Y:S01]  /*c320*/  LDS.128 R28, [R193+0x800] ;  /* 0x00080000c11c7984 */ /* 0x000fe20000000c00 */
[----:B------:R-:W-:Y:S06]  /*c330*/  BAR.SYNC.DEFER_BLOCKING 0x0 ;  /* 0x0000000000007b1d */ /* 0x000fec0000010000 */
[----:B------:R3:W-:Y:S04]  /*c340*/  STS.128 [R3], R24 ;  /* 0x0000001803007388 */ /* 0x0007e80000000c00 */
[----:B------:R2:W-:Y:S01]  /*c350*/  STS.128 [R3+0x400], R172 ;  /* 0x000400ac03007388 */ /* 0x0005e20000000c00 */
[----:B------:R-:W-:Y:S01]  /*c360*/  BAR.SYNC.DEFER_BLOCKING 0x0 ;  /* 0x0000000000007b1d */ /* 0x000fe20000010000 */
[----:B---3--:R-:W-:-:S02]  /*c370*/  IMAD.MOV.U32 R24, RZ, RZ, R53 ;  /* 0x000000ffff187224 */ /* 0x008fc400078e0035 */
[----:B------:R-:W-:Y:S02]  /*c380*/  IMAD.MOV.U32 R25, RZ, RZ, R55 ;  /* 0x000000ffff197224 */ /* 0x000fe400078e0037 */
[----:B--2---:R-:W-:Y:S02]  /*c390*/  IMAD.MOV.U32 R172, RZ, RZ, R44 ;  /* 0x000000ffffac7224 */ /* 0x004fe400078e002c */
[----:B------:R-:W-:Y:S02]  /*c3a0*/  IMAD.MOV.U32 R173, RZ, RZ, R46 ;  /* 0x000000ffffad7224 */ /* 0x000fe400078e002e */
[----:B------:R-:W-:Y:S02]  /*c3b0*/  IMAD.MOV.U32 R174, RZ, RZ, R48 ;  /* 0x000000ffffae7224 */ /* 0x000fe400078e0030 */
[----:B------:R-:W-:Y:S02]  /*c3c0*/  IMAD.MOV.U32 R175, RZ, RZ, R50 ;  /* 0x000000ffffaf7224 */ /* 0x000fe400078e0032 */
[----:B------:R-:W-:-:S02]  /*c3d0*/  IMAD.MOV.U32 R26, RZ, RZ, R57 ;  /* 0x000000ffff1a7224 */ /* 0x000fc400078e0039 */
[----:B------:R-:W-:Y:S01]  /*c3e0*/  IMAD.MOV.U32 R27, RZ, RZ, R59 ;  /* 0x000000ffff1b7224 */ /* 0x000fe200078e003b */
[----:B------:R-:W2:Y:S04]  /*c3f0*/  LDS.128 R40, [R193] ;  /* 0x00000000c1287984 */ /* 0x000ea80000000c00 */
[----:B------:R-:W-:Y:S01]  /*c400*/  LDS.128 R36, [R193+0x800] ;  /* 0x00080000c1247984 */ /* 0x000fe20000000c00 */
[----:B------:R-:W-:Y:S06]  /*c410*/  BAR.SYNC.DEFER_BLOCKING 0x0 ;  /* 0x0000000000007b1d */ /* 0x000fec0000010000 */
[----:B------:R3:W-:Y:S04]  /*c420*/  STS.128 [R3], R16 ;  /* 0x0000001003007388 */ /* 0x0007e80000000c00 */
[----:B------:R1:W-:Y:S01]  /*c430*/  STS.128 [R3+0x400], R20 ;  /* 0x0004001403007388 */ /* 0x0003e20000000c00 */
[----:B------:R-:W-:Y:S01]  /*c440*/  BAR.SYNC.DEFER_BLOCKING 0x0 ;  /* 0x0000000000007b1d */ /* 0x000fe20000010000 */
[----:B---3--:R-:W-:Y:S01]  /*c450*/  LEA R16, P5, R181, R0, 0x2 ;  /* 0x00000000b5107211 */ /* 0x008fe200078a10ff */
[----:B------:R-:W-:-:S02]  /*c460*/  IMAD R19, R192, R133, RZ ;  /* 0x00000085c0137224 */ /* 0x000fc400078e02ff */
[----:B-1----:R-:W-:Y:S01]  /*c470*/  IMAD.MOV.U32 R20, RZ, RZ, R52 ;  /* 0x000000ffff147224 */ /* 0x002fe200078e0034 */
        /* <DEDUP_REMOVED lines=15> */
[----:B------:R-:W-:Y:S02]  /*c570*/  IMAD.MOV.U32 R174, RZ, RZ, R64 ;  /* 0x000000ffffae7224 */ /* 0x000fe400078e0040 */
[----:B------:R-:W-:Y:S02]  /*c580*/  IMAD.MOV.U32 R175, RZ, RZ, R66 ;  /* 0x000000ffffaf7224 */ /* 0x000fe400078e0042 */
[----:B--2---:R-:W-:Y:S02]  /*c590*/  IMAD.MOV.U32 R176, RZ, RZ, R69 ;  /* 0x000000ffffb07224 */ /* 0x004fe400078e0045 */
        /* <DEDUP_REMOVED lines=10> */
[----:B------:R-:W-:-:S02]  /*c640*/  IMAD R23, R133, 0x2, R185 ;  /* 0x0000000285177824 */ /* 0x000fc400078e02b9 */
[----:B-1----:R-:W-:Y:S01]  /*c650*/  IMAD.MOV.U32 R24, RZ, RZ, R68 ;  /* 0x000000ffff187224 */ /* 0x002fe200078e0044 */
[----:B------:R-:W-:Y:S01]  /*c660*/  LEA.HI.X.SX32 R21, R185, R2, 0x2, P5 ;  /* 0x00000002b9157211 */ /* 0x000fe200028f16ff */
[----:B------:R-:W-:Y:S01]  /*c670*/  IMAD.MOV.U32 R25, RZ, RZ, R70 ;  /* 0x000000ffff197224 */ /* 0x000fe200078e0046 */
[----:B------:R-:W-:Y:S01]  /*c680*/  LEA R22, P5, R23, R0, 0x2 ;  /* 0x0000000017167211 */ /* 0x000fe200078a10ff */
[----:B------:R-:W-:Y:S02]  /*c690*/  IMAD.MOV.U32 R26, RZ, RZ, R72 ;  /* 0x000000ffff1a7224 */ /* 0x000fe400078e0048 */
[----:B------:R-:W-:Y:S02]  /*c6a0*/  IMAD.MOV.U32 R27, RZ, RZ, R74 ;  /* 0x000000ffff1b7224 */ /* 0x000fe400078e004a */
[----:B------:R-:W-:Y:S02]  /*c6b0*/  IMAD.MOV.U32 R185, RZ, RZ, R79 ;  /* 0x000000ffffb97224 */ /* 0x000fe400078e004f */
[----:B------:R-:W-:Y:S01]  /*c6c0*/  IMAD R195, R133, 0x2, R23 ;  /* 0x0000000285c37824 */ /* 0x000fe200078e0217 */
[----:B------:R-:W-:Y:S01]  /*c6d0*/  LEA.HI.X.SX32 R23, R23, R2, 0x2, P5 ;  /* 0x0000000217177211 */ /* 0x000fe200028f16ff */
        /* <DEDUP_REMOVED lines=20> */
[----:B---3--:R-:W-:Y:S01]  /*c820*/  IMAD R27, R133, 0x2, R195 ;  /* 0x00000002851b7824 */ /* 0x008fe200078e02c3 */
[----:B------:R-:W-:Y:S01]  /*c830*/  LEA R24, P5, R195, R0, 0x2 ;  /* 0x00000000c3187211 */ /* 0x000fe200078a10ff */
[----:B-1----:R-:W-:-:S03]  /*c840*/  IMAD.MOV.U32 R176, RZ, RZ, R84 ;  /* 0x000000ffffb07224 */ /* 0x002fc600078e0054 */
[----:B------:R-:W-:Y:S01]  /*c850*/  LEA.HI.X.SX32 R25, R195, R2, 0x2, P5 ;  /* 0x00000002c3197211 */ /* 0x000fe200028f16ff */
[----:B------:R-:W-:Y:S01]  /*c860*/  IMAD.MOV.U32 R177, RZ, RZ, R86 ;  /* 0x000000ffffb17224 */ /* 0x000fe200078e0056 */
[----:B------:R-:W-:Y:S01]  /*c870*/  LEA R26, P5, R27, R0, 0x2 ;  /* 0x000000001b1a7211 */ /* 0x000fe200078a10ff */
[----:B------:R-:W-:Y:S02]  /*c880*/  IMAD.MOV.U32 R178, RZ, RZ, R88 ;  /* 0x000000ffffb27224 */ /* 0x000fe400078e0058 */
        /* <DEDUP_REMOVED lines=11> */
[----:B------:R-:W-:Y:S02]  /*c940*/  IMAD.MOV.U32 R174, RZ, RZ, R96 ;  /* 0x000000ffffae7224 */ /* 0x000fe400078e0060 */
[----:B------:R-:W-:Y:S02]  /*c950*/  IMAD.MOV.U32 R175, RZ, RZ, R98 ;  /* 0x000000ffffaf7224 */ /* 0x000fe400078e0062 */
[----:B------:R-:W-:-:S02]  /*c960*/  IMAD.MOV.U32 R94, RZ, RZ, R97 ;  /* 0x000000ffff5e7224 */ /* 0x000fc400078e0061 */
[----:B------:R-:W-:Y:S01]  /*c970*/  IMAD.MOV.U32 R95, RZ, RZ, R99 ;  /* 0x000000ffff5f7224 */ /* 0x000fe200078e0063 */
[----:B------:R-:W3:Y:S01]  /*c980*/  LDS.128 R88, [R193] ;  /* 0x00000000c1587984 */ /* 0x000ee20000000c00 */
[----:B-1----:R-:W-:Y:S01]  /*c990*/  IMAD R185, R133, 0x2, R27 ;  /* 0x0000000285b97824 */ /* 0x002fe200078e021b */
[----:B------:R-:W-:Y:S02]  /*c9a0*/  LEA.HI.X.SX32 R27, R27, R2, 0x2, P5 ;  /* 0x000000021b1b7211 */ /* 0x000fe400028f16ff */
[----:B------:R-:W-:Y:S01]  /*c9b0*/  LDS.128 R84, [R193+0x800] ;  /* 0x00080000c1547984 */ /* 0x000fe20000000c00 */
[----:B------:R-:W-:Y:S01]  /*c9c0*/  IMAD R187, R133, 0x2, R185 ;  /* 0x0000000285bb7824 */ /* 0x000fe200078e02b9 */
[----:B------:R-:W-:Y:S01]  /*c9d0*/  BAR.SYNC.DEFER_BLOCKING 0x0 ;  /* 0x0000000000007b1d */ /* 0x000fe20000010000 */
[----:B------:R-:W-:Y:S02]  /*c9e0*/  LEA R184, P5, R185, R0, 0x2 ;  /* 0x00000000b9b87211 */ /* 0x000fe400078a10ff */
[----:B------:R-:W-:-:S02]  /*c9f0*/  IMAD R195, R133, 0x2, R187 ;  /* 0x0000000285c37824 */ /* 0x000fc400078e02bb */
[----:B------:R-:W-:Y:S02]  /*ca00*/  LEA.HI.X.SX32 R185, R185, R2, 0x2, P5 ;  /* 0x00000002b9b97211 */ /* 0x000fe400028f16ff */
[----:B------:R-:W-:-:S04]  /*ca10*/  LEA R186, P5, R187, R0, 0x2 ;  /* 0x00000000bbba7211 */ /* 0x000fc800078a10ff */
[----:B------:R-:W-:Y:S02]  /*ca20*/  LEA.HI.X.SX32 R187, R187, R2, 0x2, P5 ;  /* 0x00000002bbbb7211 */ /* 0x000fe400028f16ff */
[----:B------:R-:W-:Y:S01]  /*ca30*/  LEA R194, P5, R195, R0, 0x2 ;  /* 0x00000000c3c27211 */ /* 0x000fe200078a10ff */
[----:B------:R-:W-:Y:S04]  /*ca40*/  STS.128 [R3], R176 ;  /* 0x000000b003007388 */ /* 0x000fe80000000c00 */
[----:B------:R1:W-:Y:S01]  /*ca50*/  STS.128 [R3+0x400], R180 ;  /* 0x000400b403007388 */ /* 0x0003e20000000c00 */
[----:B------:R-:W-:Y:S01]  /*ca60*/  BAR.SYNC.DEFER_BLOCKING 0x0 ;  /* 0x0000000000007b1d */ /* 0x000fe20000010000 */
[----:B-1----:R-:W-:Y:S02]  /*ca70*/  IMAD.MOV.U32 R180, RZ, RZ, R100 ;  /* 0x000000ffffb47224 */ /* 0x002fe400078e0064 */
[----:B------:R-:W-:-:S02]  /*ca80*/  IMAD.MOV.U32 R181, RZ, RZ, R102 ;  /* 0x000000ffffb57224 */ /* 0x000fc400078e0066 */
[----:B------:R-:W-:Y:S02]  /*ca90*/  IMAD.MOV.U32 R182, RZ, RZ, R104 ;  /* 0x000000ffffb67224 */ /* 0x000fe400078e0068 */
[----:B------:R-:W-:Y:S01]  /*caa0*/  IMAD.MOV.U32 R183, RZ, RZ, R106 ;  /* 0x000000ffffb77224 */ /* 0x000fe200078e006a */
[----:B------:R-:W1:Y:S04]  /*cab0*/  LDS.128 R176, [R193] ;  /* 0x00000000c1b07984 */ /* 0x000e680000000c00 */
[----:B------:R-:W-:Y:S01]  /*cac0*/  LDS.128 R96, [R193+0x800] ;  /* 0x00080000c1607984 */ /* 0x000fe20000000c00 */
[----:B------:R-:W-:Y:S06]  /*cad0*/  BAR.SYNC.DEFER_BLOCKING 0x0 ;  /* 0x0000000000007b1d */ /* 0x000fec0000010000 */
[----:B------:R2:W-:Y:S04]  /*cae0*/  STS.128 [R3], R172 ;  /* 0x000000ac03007388 */ /* 0x0005e80000000c00 */
[----:B------:R3:W-:Y:S01]  /*caf0*/  STS.128 [R3+0x400], R92 ;  /* 0x0004005c03007388 */ /* 0x0007e20000000c00 */
[----:B--2---:R-:W-:-:S02]  /*cb00*/  IMAD.MOV.U32 R172, RZ, RZ, R108 ;  /* 0x000000ffffac7224 */ /* 0x004fc400078e006c */
[----:B------:R-:W-:Y:S02]  /*cb10*/  IMAD.MOV.U32 R173, RZ, RZ, R110 ;  /* 0x000000ffffad7224 */ /* 0x000fe400078e006e */
[----:B---3--:R-:W-:Y:S02]  /*cb20*/  IMAD.MOV.U32 R92, RZ, RZ, R101 ;  /* 0x000000ffff5c7224 */ /* 0x008fe400078e0065 */
[----:B------:R-:W-:Y:S01]  /*cb30*/  IMAD.MOV.U32 R93, RZ, RZ, R103 ;  /* 0x000000ffff5d7224 */ /* 0x000fe200078e0067 */
[----:B------:R-:W-:Y:S01]  /*cb40*/  BAR.SYNC.DEFER_BLOCKING 0x0 ;  /* 0x0000000000007b1d */ /* 0x000fe20000010000 */
        /* <DEDUP_REMOVED lines=9> */
[----:B---3--:R-:W-:Y:S01]  /*cbe0*/  IMAD R181, R133, 0x2, R195 ;  /* 0x0000000285b57824 */ /* 0x008fe200078e02c3 */
[----:B------:R-:W-:Y:S01]  /*cbf0*/  LEA.HI.X.SX32 R195, R195, R2, 0x2, P5 ;  /* 0x00000002c3c37211 */ /* 0x000fe200028f16ff */
[----:B------:R-:W-:-:S02]  /*cc00*/  IMAD.MOV.U32 R180, RZ, RZ, R116 ;  /* 0x000000ffffb47224 */ /* 0x000fc400078e0074 */
[----:B-1----:R-:W-:Y:S01]  /*cc10*/  IMAD.MOV.U32 R92, RZ, RZ, R109 ;  /* 0x000000ffff5c7224 */ /* 0x002fe200078e006d */
[----:B------:R-:W-:Y:S01]  /*cc20*/  BAR.SYNC.DEFER_BLOCKING 0x0 ;  /* 0x0000000000007b1d */ /* 0x000fe20000010000 */
[----:B------:R-:W-:Y:S01]  /*cc30*/  IMAD.MOV.U32 R93, RZ, RZ, R111 ;  /* 0x000000ffff5d7224 */ /* 0x000fe200078e006f */
[C---:B------:R-:W-:Y:S01]  /*cc40*/  LEA R196, P5, R181.reuse, R0, 0x2 ;  /* 0x00000000b5c47211 */ /* 0x040fe200078a10ff */
[----:B------:R-:W-:Y:S02]  /*cc50*/  IMAD.MOV.U32 R94, RZ, RZ, R113 ;  /* 0x000000ffff5e7224 */ /* 0x000fe400078e0071 */
[----:B------:R-:W-:Y:S01]  /*cc60*/  IMAD.MOV.U32 R95, RZ, RZ, R115 ;  /* 0x000000ffff5f7224 */ /* 0x000fe200078e0073 */
[----:B------:R-:W-:Y:S01]  /*cc70*/  LEA.HI.X.SX32 R197, R181, R2, 0x2, P5 ;  /* 0x00000002b5c57211 */ /* 0x000fe200028f16ff */
[----:B------:R-:W-:Y:S02]  /*cc80*/  IMAD R183, R133, 0x2, R181 ;  /* 0x0000000285b77824 */ /* 0x000fe400078e02b5 */
[----:B------:R-:W-:-:S02]  /*cc90*/  IMAD.MOV.U32 R181, RZ, RZ, R118 ;  /* 0x000000ffffb57224 */ /* 0x000fc400078e0076 */
[----:B------:R-:W-:Y:S01]  /*cca0*/  IMAD R201, R133, 0x2, R183 ;  /* 0x0000000285c97824 */ /* 0x000fe200078e02b7 */
[----:B------:R-:W-:Y:S01]  /*ccb0*/  LEA R198, P5, R183, R0, 0x2 ;  /* 0x00000000b7c67211 */ /* 0x000fe200078a10ff */
[----:B------:R-:W-:Y:S02]  /*ccc0*/  IMAD.MOV.U32 R182, RZ, RZ, R120 ;  /* 0x000000ffffb67224 */ /* 0x000fe400078e0078 */
[----:B------:R-:W-:Y:S01]  /*ccd0*/  IMAD R203, R133, 0x2, R201 ;  /* 0x0000000285cb7824 */ /* 0x000fe200078e02c9 */
[----:B------:R-:W-:Y:S01]  /*cce0*/  LEA.HI.X.SX32 R199, R183, R2, 0x2, P5 ;  /* 0x00000002b7c77211 */ /* 0x000fe200028f16ff */
[----:B------:R-:W-:Y:S01]  /*ccf0*/  IMAD.MOV.U32 R183, RZ, RZ, R122 ;  /* 0x000000ffffb77224 */ /* 0x000fe200078e007a */
[----:B------:R-:W-:-:S04]  /*cd00*/  LEA R200, P5, R201, R0, 0x2 ;  /* 0x00000000c9c87211 */ /* 0x000fc800078a10ff */
[----:B------:R-:W-:Y:S01]  /*cd10*/  LEA.HI.X.SX32 R201, R201, R2, 0x2, P5 ;  /* 0x00000002c9c97211 */ /* 0x000fe200028f16ff */
[----:B------:R-:W1:Y:S01]  /*cd20*/  LDS.128 R112, [R193] ;  /* 0x00000000c1707984 */ /* 0x000e620000000c00 */
[----:B------:R-:W-:-:S03]  /*cd30*/  LEA R202, P5, R203, R0, 0x2 ;  /* 0x00000000cbca7211 */ /* 0x000fc600078a10ff */
[----:B------:R-:W-:Y:S01]  /*cd40*/  LDS.128 R108, [R193+0x800] ;  /* 0x00080000c16c7984 */ /* 0x000fe20000000c00 */
[----:B------:R-:W-:Y:S06]  /*cd50*/  BAR.SYNC.DEFER_BLOCKING 0x0 ;  /* 0x0000000000007b1d */ /* 0x000fec0000010000 */
[----:B------:R3:W-:Y:S04]  /*cd60*/  STS.128 [R3], R172 ;  /* 0x000000ac03007388 */ /* 0x0007e80000000c00 */
[----:B------:R2:W-:Y:S01]  /*cd70*/  STS.128 [R3+0x400], R92 ;  /* 0x0004005c03007388 */ /* 0x0005e20000000c00 */
[----:B---3--:R-:W-:Y:S01]  /*cd80*/  IMAD R173, R133, 0x2, R203 ;  /* 0x0000000285ad7824 */ /* 0x008fe200078e02cb */
[----:B------:R-:W-:Y:S01]  /*cd90*/  LEA.HI.X.SX32 R203, R203, R2, 0x2, P5 ;  /* 0x00000002cbcb7211 */ /* 0x000fe200028f16ff */
[----:B------:R-:W-:-:S02]  /*cda0*/  IMAD.MOV.U32 R172, RZ, RZ, R124 ;  /* 0x000000ffffac7224 */ /* 0x000fc400078e007c */
[----:B--2---:R-:W-:Y:S01]  /*cdb0*/  IMAD.MOV.U32 R92, RZ, RZ, R117 ;  /* 0x000000ffff5c7224 */ /* 0x004fe200078e0075 */
[C---:B------:R-:W-:Y:S01]  /*cdc0*/  LEA R204, P5, R173.reuse, R0, 0x2 ;  /* 0x00000000adcc7211 */ /* 0x040fe200078a10ff */
[----:B------:R-:W-:Y:S01]  /*cdd0*/  IMAD.MOV.U32 R93, RZ, RZ, R119 ;  /* 0x000000ffff5d7224 */ /* 0x000fe200078e0077 */
[----:B------:R-:W-:Y:S01]  /*cde0*/  BAR.SYNC.DEFER_BLOCKING 0x0 ;  /* 0x0000000000007b1d */ /* 0x000fe20000010000 */
[----:B------:R-:W-:Y:S01]  /*cdf0*/  IMAD.MOV.U32 R94, RZ, RZ, R121 ;  /* 0x000000ffff5e7224 */ /* 0x000fe200078e0079 */
[----:B------:R-:W-:Y:S01]  /*ce00*/  LEA.HI.X.SX32 R205, R173, R2, 0x2, P5 ;  /* 0x00000002adcd7211 */ /* 0x000fe200028f16ff */
[----:B------:R-:W-:Y:S02]  /*ce10*/  IMAD.MOV.U32 R95, RZ, RZ, R123 ;  /* 0x000000ffff5f7224 */ /* 0x000fe400078e007b */
[----:B------:R-:W-:Y:S02]  /*ce20*/  IMAD R209, R133, 0x2, R173 ;  /* 0x0000000285d17824 */ /* 0x000fe400078e02ad */
[----:B------:R-:W-:-:S02]  /*ce30*/  IMAD.MOV.U32 R124, RZ, RZ, R125 ;  /* 0x000000ffff7c7224 */ /* 0x000fc400078e007d */
[----:B------:R-:W-:Y:S01]  /*ce40*/  IMAD.MOV.U32 R173, RZ, RZ, R126 ;  /* 0x000000ffffad7224 */ /* 0x000fe200078e007e */
[C---:B------:R-:W-:Y:S01]  /*ce50*/  LEA R206, P5, R209.reuse, R0, 0x2 ;  /* 0x00000000d1ce7211 */ /* 0x040fe200078a10ff */
[----:B------:R-:W-:Y:S02]  /*ce60*/  IMAD.MOV.U32 R125, RZ, RZ, R127 ;  /* 0x000000ffff7d7224 */ /* 0x000fe400078e007f */
[----:B------:R-:W-:Y:S01]  /*ce70*/  IMAD.MOV.U32 R174, RZ, RZ, R128 ;  /* 0x000000ffffae7224 */ /* 0x000fe200078e0080 */
[----:B------:R-:W-:Y:S01]  /*ce80*/  LEA.HI.X.SX32 R207, R209, R2, 0x2, P5 ;  /* 0x00000002d1cf7211 */ /* 0x000fe200028f16ff */
[----:B------:R-:W-:Y:S01]  /*ce90*/  IMAD.MOV.U32 R175, RZ, RZ, R130 ;  /* 0x000000ffffaf7224 */ /* 0x000fe200078e0082 */
[----:B------:R-:W-:Y:S01]  /*cea0*/  ISETP.LT.AND P5, PT, R132, UR19, !P0 ;  /* 0x0000001384007c0c */ /* 0x000fe2000c7a1270 */
[----:B------:R-:W-:Y:S02]  /*ceb0*/  IMAD.MOV.U32 R126, RZ, RZ, R129 ;  /* 0x000000ffff7e7224 */ /* 0x000fe400078e0081 */
[----:B------:R-:W-:-:S02]  /*cec0*/  IMAD.MOV.U32 R127, RZ, RZ, R131 ;  /* 0x000000ffff7f7224 */ /* 0x000fc400078e0083 */
[----:B------:R-:W-:Y:S01]  /*ced0*/  IMAD R209, R133, 0x2, R209 ;  /* 0x0000000285d17824 */ /* 0x000fe200078e02d1 */
[----:B------:R-:W2:Y:S04]  /*cee0*/  LDS.128 R120, [R193] ;  /* 0x00000000c1787984 */ /* 0x000ea80000000c00 */
[----:B------:R-:W-:Y:S01]  /*cef0*/  LDS.128 R116, [R193+0x800] ;  /* 0x00080000c1747984 */ /* 0x000fe20000000c00 */
[----:B------:R-:W-:Y:S06]  /*cf00*/  BAR.SYNC.DEFER_BLOCKING 0x0 ;  /* 0x0000000000007b1d */ /* 0x000fec0000010000 */
[----:B------:R-:W-:Y:S04]  /*cf10*/  STS.128 [R3], R180 ;  /* 0x000000b403007388 */ /* 0x000fe80000000c00 */
[----:B------:R-:W-:Y:S01]  /*cf20*/  STS.128 [R3+0x400], R92 ;  /* 0x0004005c03007388 */ /* 0x000fe20000000c00 */
[----:B------:R-:W-:Y:S06]  /*cf30*/  BAR.SYNC.DEFER_BLOCKING 0x0 ;  /* 0x0000000000007b1d */ /* 0x000fec0000010000 */
[----:B------:R-:W3:Y:S04]  /*cf40*/  LDS.128 R92, [R193] ;  /* 0x00000000c15c7984 */ /* 0x000ee80000000c00 */
[----:B------:R-:W-:Y:S01]  /*cf50*/  LDS.128 R128, [R193+0x800] ;  /* 0x00080000c1807984 */ /* 0x000fe20000000c00 */
[----:B------:R-:W-:Y:S06]  /*cf60*/  BAR.SYNC.DEFER_BLOCKING 0x0 ;  /* 0x0000000000007b1d */ /* 0x000fec0000010000 */
[----:B------:R-:W-:Y:S04]  /*cf70*/  STS.128 [R3], R172 ;  /* 0x000000ac03007388 */ /* 0x000fe80000000c00 */
[----:B------:R1:W-:Y:S01]  /*cf80*/  STS.128 [R3+0x400], R124 ;  /* 0x0004007c03007388 */ /* 0x0003e20000000c00 */
[----:B------:R-:W-:Y:S01]  /*cf90*/  BAR.SYNC.DEFER_BLOCKING 0x0 ;  /* 0x0000000000007b1d */ /* 0x000fe20000010000 */
[----:B-1----:R-:W-:-:S05]  /*cfa0*/  LOP3.LUT R3, R132, 0x20, RZ, 0xfc, !PT ;  /* 0x0000002084037812 */ /* 0x002fca00078efcff */
[----:B------:R-:W-:Y:S01]  /*cfb0*/  @P5 STG.E desc[UR22][R144.64], R160 ;  /* 0x000000a090005986 */ /* 0x000fe2000c101916 */
[----:B------:R-:W-:-:S03]  /*cfc0*/  ISETP.LT.AND P5, PT, R135, UR19, !P0 ;  /* 0x0000001387007c0c */ /* 0x000fc6000c7a1270 */
        /* <DEDUP_REMOVED lines=16> */
[----:B------:R1:W-:Y:S01]  /*d0d0*/  @P2 STG.E desc[UR22][R4.64], R33 ;  /* 0x0000002104002986 */ /* 0x0003e2000c101916 */
[----:B------:R-:W-:-:S03]  /*d0e0*/  ISETP.LT.AND P2, PT, R191, UR19, !P0 ;  /* 0x00000013bf007c0c */ /* 0x000fc6000c741270 */
[----:B------:R2:W-:Y:S01]  /*d0f0*/  @P5 STG.E desc[UR22][R8.64], R34 ;  /* 0x0000002208005986 */ /* 0x0005e2000c101916 */
[----:B------:R-:W-:-:S03]  /*d100*/  ISETP.LT.AND P5, PT, R192, UR19, !P0 ;  /* 0x00000013c0007c0c */ /* 0x000fc6000c7a1270 */
[----:B------:R2:W-:Y:S01]  /*d110*/  @P4 STG.E desc[UR22][R10.64], R35 ;  /* 0x000000230a004986 */ /* 0x0005e2000c101916 */
[----:B------:R-:W-:Y:S02]  /*d120*/  ISETP.LT.AND P4, PT, R3, UR19, !P0 ;  /* 0x0000001303007c0c */ /* 0x000fe4000c781270 */
[C---:B------:R-:W-:Y:S01]  /*d130*/  LOP3.LUT R3, R132.reuse, 0x22, RZ, 0xfc, !PT ;  /* 0x0000002284037812 */ /* 0x040fe200078efcff */
[----:B------:R2:W-:Y:S01]  /*d140*/  @P3 STG.E desc[UR22][R12.64], R40 ;  /* 0x000000280c003986 */ /* 0x0005e2000c101916 */
[C---:B-1----:R-:W-:Y:S02]  /*d150*/  LOP3.LUT R4, R132.reuse, 0x32, RZ, 0xfc, !PT ;  /* 0x0000003284047812 */ /* 0x042fe400078efcff */
[----:B------:R-:W-:Y:S01]  /*d160*/  ISETP.LT.AND P3, PT, R3, UR19, !P0 ;  /* 0x0000001303007c0c */ /* 0x000fe2000c761270 */
[----:B------:R-:W-:Y:S01]  /*d170*/  @P6 STG.E desc[UR22][R14.64], R41 ;  /* 0x000000290e006986 */ /* 0x000fe2000c101916 */
[C---:B------:R-:W-:Y:S02]  /*d180*/  LOP3.LUT R3, R132.reuse, 0x24, RZ, 0xfc, !PT ;  /* 0x0000002484037812 */ /* 0x040fe400078efcff */
[C---:B------:R-:W-:Y:S01]  /*d190*/  LOP3.LUT R5, R132.reuse, 0x40, RZ, 0xfc, !PT ;  /* 0x0000004084057812 */ /* 0x040fe200078efcff */
[----:B------:R-:W-:Y:S01]  /*d1a0*/  @P2 STG.E desc[UR22][R16.64], R42 ;  /* 0x0000002a10002986 */ /* 0x000fe2000c101916 */
[----:B------:R-:W-:Y:S01]  /*d1b0*/  ISETP.LT.AND P6, PT, R3, UR4, !P0 ;  /* 0x0000000403007c0c */ /* 0x000fe2000c7c1270 */
[----:B------:R-:W1:Y:S01]  /*d1c0*/  LDCU UR4, c[0x0][0x39c] ;  /* 0x00007380ff0477ac */ /* 0x000e620008000800 */
[C---:B------:R-:W-:Y:S01]  /*d1d0*/  LOP3.LUT R3, R132.reuse, 0x26, RZ, 0xfc, !PT ;  /* 0x0000002684037812 */ /* 0x040fe200078efcff */
[----:B------:R-:W-:Y:S01]  /*d1e0*/  @P5 STG.E desc[UR22][R18.64], R43 ;  /* 0x0000002b12005986 */ /* 0x000fe2000c101916 */
[----:B--2---:R-:W-:-:S02]  /*d1f0*/  LOP3.LUT R9, R132, 0x42, RZ, 0xfc, !PT ;  /* 0x0000004284097812 */ /* 0x004fc400078efcff */
[----:B------:R-:W-:Y:S01]  /*d200*/  ISETP.LT.AND P2, PT, R3, UR5, !P0 ;  /* 0x0000000503007c0c */ /* 0x000fe2000c741270 */
[----:B------:R-:W2:Y:S01]  /*d210*/  LDCU UR5, c[0x0][0x39c] ;  /* 0x00007380ff0577ac */ /* 0x000ea20008000800 */
[C---:B------:R-:W-:Y:S01]  /*d220*/  LOP3.LUT R3, R132.reuse, 0x28, RZ, 0xfc, !PT ;  /* 0x0000002884037812 */ /* 0x040fe200078efcff */
[----:B------:R-:W-:Y:S01]  /*d230*/  @P4 STG.E desc[UR22][R20.64], R48 ;  /* 0x0000003014004986 */ /* 0x000fe2000c101916 */
[C---:B------:R-:W-:Y:S02]  /*d240*/  LOP3.LUT R10, R132.reuse, 0x46, RZ, 0xfc, !PT ;  /* 0x00000046840a7812 */ /* 0x040fe400078efcff */
[----:B----4-:R-:W-:Y:S01]  /*d250*/  ISETP.LT.AND P5, PT, R3, UR6, !P0 ;  /* 0x0000000603007c0c */ /* 0x010fe2000c7a1270 */
[----:B------:R-:W4:Y:S01]  /*d260*/  LDCU UR6, c[0x0][0x39c] ;  /* 0x00007380ff0677ac */ /* 0x000f220008000800 */
[C---:B------:R-:W-:Y:S01]  /*d270*/  LOP3.LUT R3, R132.reuse, 0x2a, RZ, 0xfc, !PT ;  /* 0x0000002a84037812 */ /* 0x040fe200078efcff */
[----:B------:R-:W-:Y:S01]  /*d280*/  @P3 STG.E desc[UR22][R22.64], R49 ;  /* 0x0000003116003986 */ /* 0x000fe2000c101916 */
[----:B------:R-:W-:-:S02]  /*d290*/  LOP3.LUT R12, R132, 0x4a, RZ, 0xfc, !PT ;  /* 0x0000004a840c7812 */ /* 0x000fc400078efcff */
[----:B-----5:R-:W-:Y:S01]  /*d2a0*/  ISETP.LT.AND P4, PT, R3, UR7, !P0 ;  /* 0x0000000703007c0c */ /* 0x020fe2000c781270 */
[----:B------:R-:W-:Y:S01]  /*d2b0*/  @P6 STG.E desc[UR22][R24.64], R50 ;  /* 0x0000003218006986 */ /* 0x000fe2000c101916 */
[C---:B------:R-:W-:Y:S01]  /*d2c0*/  LOP3.LUT R3, R132.reuse, 0x2c, RZ, 0xfc, !PT ;  /* 0x0000002c84037812 */ /* 0x040fe200078efcff */
[----:B------:R-:W5:Y:S02]  /*d2d0*/  LDCU UR7, c[0x0][0x39c] ;  /* 0x00007380ff0777ac */ /* 0x000f640008000800 */
[----:B------:R-:W-:Y:S01]  /*d2e0*/  @P2 STG.E desc[UR22][R26.64], R51 ;  /* 0x000000331a002986 */ /* 0x000fe2000c101916 */
[----:B-1----:R-:W-:Y:S01]  /*d2f0*/  ISETP.LT.AND P3, PT, R3, UR4, !P0 ;  /* 0x0000000403007c0c */ /* 0x002fe2000c761270 */
[----:B------:R-:W1:Y:S01]  /*d300*/  LDCU UR4, c[0x0][0x39c] ;  /* 0x00007380ff0477ac */ /* 0x000e620008000800 */
[C---:B------:R-:W-:Y:S01]  /*d310*/  LOP3.LUT R3, R132.reuse, 0x2e, RZ, 0xfc, !PT ;  /* 0x0000002e84037812 */ /* 0x040fe200078efcff */
[----:B------:R-:W-:Y:S03]  /*d320*/  @P5 STG.E desc[UR22][R184.64], R56 ;  /* 0x00000038b8005986 */ /* 0x000fe6000c101916 */
[----:B--2---:R-:W-:Y:S01]  /*d330*/  ISETP.LT.AND P6, PT, R3, UR5, !P0 ;  /* 0x0000000503007c0c */ /* 0x004fe2000c7c1270 */
[----:B------:R-:W2:Y:S01]  /*d340*/  LDCU UR5, c[0x0][0x39c] ;  /* 0x00007380ff0577ac */ /* 0x000ea20008000800 */
[C---:B------:R-:W-:Y:S01]  /*d350*/  LOP3.LUT R3, R132.reuse, 0x30, RZ, 0xfc, !PT ;  /* 0x0000003084037812 */ /* 0x040fe200078efcff */
[----:B------:R-:W-:Y:S03]  /*d360*/  @P4 STG.E desc[UR22][R186.64], R57 ;  /* 0x00000039ba004986 */ /* 0x000fe6000c101916 */
[----:B----4-:R-:W-:Y:S01]  /*d370*/  ISETP.LT.AND P2, PT, R3, UR6, !P0 ;  /* 0x0000000603007c0c */ /* 0x010fe2000c741270 */
[----:B------:R-:W4:Y:S01]  /*d380*/  LDCU UR6, c[0x0][0x39c] ;  /* 0x00007380ff0677ac */ /* 0x000f220008000800 */
[----:B------:R-:W-:Y:S01]  /*d390*/  LOP3.LUT R3, R132, 0x34, RZ, 0xfc, !PT ;  /* 0x0000003484037812 */ /* 0x000fe200078efcff */
[----:B------:R-:W-:Y:S01]  /*d3a0*/  @P3 STG.E desc[UR22][R194.64], R58 ;  /* 0x0000003ac2003986 */ /* 0x000fe2000c101916 */
[----:B-----5:R-:W-:Y:S01]  /*d3b0*/  ISETP.LT.AND P5, PT, R4, UR7, !P0 ;  /* 0x0000000704007c0c */ /* 0x020fe2000c7a1270 */
[----:B------:R-:W5:Y:S01]  /*d3c0*/  LDCU UR7, c[0x0][0x39c] ;  /* 0x00007380ff0777ac */ /* 0x000f620008000800 */
[C---:B------:R-:W-:Y:S01]  /*d3d0*/  LOP3.LUT R4, R132.reuse, 0x38, RZ, 0xfc, !PT ;  /* 0x0000003884047812 */ /* 0x040fe200078efcff */
[----:B------:R-:W-:Y:S01]  /*d3e0*/  @P6 STG.E desc[UR22][R196.64], R59 ;  /* 0x0000003bc4006986 */ /* 0x000fe2000c101916 */
[----:B-1----:R-:W-:Y:S01]  /*d3f0*/  ISETP.LT.AND P4, PT, R3, UR4, !P0 ;  /* 0x0000000403007c0c */ /* 0x002fe2000c781270 */
[----:B------:R-:W1:Y:S01]  /*d400*/  LDCU UR4, c[0x0][0x39c] ;  /* 0x00007380ff0477ac */ /* 0x000e620008000800 */
[C---:B------:R-:W-:Y:S01]  /*d410*/  LOP3.LUT R3, R132.reuse, 0x36, RZ, 0xfc, !PT ;  /* 0x0000003684037812 */ /* 0x040fe200078efcff */
[----:B------:R-:W3:Y:S03]  /*d420*/  LDS.128 R16, [R193] ;  /* 0x00000000c1107984 */ /* 0x000ee60000000c00 */
[----:B--2---:R-:W-:Y:S01]  /*d430*/  ISETP.LT.AND P3, PT, R3, UR5, !P0 ;  /* 0x0000000503007c0c */ /* 0x004fe2000c761270 */
[----:B------:R-:W2:Y:S01]  /*d440*/  LDCU UR5, c[0x0][0x39c] ;  /* 0x00007380ff0577ac */ /* 0x000ea20008000800 */
[----:B------:R-:W-:Y:S01]  /*d450*/  LOP3.LUT R3, R132, 0x3a, RZ, 0xfc, !PT ;  /* 0x0000003a84037812 */ /* 0x000fe200078efcff */
[----:B------:R-:W-:Y:S01]  /*d460*/  @P2 STG.E desc[UR22][R198.64], R64 ;  /* 0x00000040c6002986 */ /* 0x000fe2000c101916 */
[----:B----4-:R-:W-:Y:S01]  /*d470*/  ISETP.LT.AND P6, PT, R4, UR6, !P0 ;  /* 0x0000000604007c0c */ /* 0x010fe2000c7c1270 */
[----:B------:R-:W4:Y:S01]  /*d480*/  LDCU UR6, c[0x0][0x39c] ;  /* 0x00007380ff0677ac */ /* 0x000f220008000800 */
[----:B------:R-:W-:Y:S01]  /*d490*/  LOP3.LUT R4, R132, 0x3c, RZ, 0xfc, !PT ;  /* 0x0000003c84047812 */ /* 0x000fe200078efcff */
[----:B------:R-:W-:Y:S01]  /*d4a0*/  @P5 STG.E desc[UR22][R200.64], R65 ;  /* 0x00000041c8005986 */ /* 0x000fe2000c101916 */
[----:B------:R-:W-:-:S02]  /*d4b0*/  ISETP.LT.AND P2, PT, R3, UR8, !P0 ;  /* 0x0000000803007c0c */ /* 0x000fc4000c741270 */
[----:B------:R-:W-:Y:S01]  /*d4c0*/  LOP3.LUT R3, R132, 0x3e, RZ, 0xfc, !PT ;  /* 0x0000003e84037812 */ /* 0x000fe200078efcff */
[----:B------:R-:W-:Y:S01]  /*d4d0*/  @P4 STG.E desc[UR22][R202.64], R66 ;  /* 0x00000042ca004986 */ /* 0x000fe2000c101916 */
[----:B-1----:R-:W-:Y:S01]  /*d4e0*/  ISETP.LT.AND P5, PT, R4, UR4, !P0 ;  /* 0x0000000404007c0c */ /* 0x002fe2000c7a1270 */
[----:B------:R-:W1:Y:S01]  /*d4f0*/  LDCU UR4, c[0x0][0x39c] ;  /* 0x00007380ff0477ac */ /* 0x000e620008000800 */
[----:B-----5:R-:W-:Y:S01]  /*d500*/  ISETP.LT.AND P4, PT, R3, UR7, !P0 ;  /* 0x0000000703007c0c */ /* 0x020fe2000c781270 */
[----:B------:R-:W-:Y:S01]  /*d510*/  @P3 STG.E desc[UR22][R204.64], R67 ;  /* 0x00000043cc003986 */ /* 0x000fe2000c101916 */
[----:B------:R-:W-:Y:S01]  /*d520*/  IMAD R3, R133, 0x2, R209 ;  /* 0x0000000285037824 */ /* 0x000fe200078e02d1 */
[----:B--2---:R-:W-:Y:S02]  /*d530*/  ISETP.LT.AND P3, PT, R5, UR5, !P0 ;  /* 0x0000000505007c0c */ /* 0x004fe4000c761270 */
[----:B------:R-:W-:Y:S01]  /*d540*/  @P6 STG.E desc[UR22][R206.64], R72 ;  /* 0x00000048ce006986 */ /* 0x000fe2000c101916 */
[----:B------:R-:W-:Y:S01]  /*d550*/  LEA R4, P6, R209, R0, 0x2 ;  /* 0x00000000d1047211 */ /* 0x000fe200078c10ff */
[----:B------:R-:W-:Y:S01]  /*d560*/  IMAD R11, R133, 0x2, R3 ;  /* 0x00000002850b7824 */ /* 0x000fe200078e0203 */
[----:B------:R-:W2:Y:S01]  /*d570*/  LDCU UR5, c[0x0][0x39c] ;  /* 0x00007380ff0577ac */ /* 0x000ea20008000800 */
[----:B------:R-:W5:Y:S01]  /*d580*/  LDS.128 R192, [R193+0x800] ;  /* 0x00080000c1c07984 */ /* 0x000f620000000c00 */
[----:B------:R-:W-:-:S02]  /*d590*/  LEA.HI.X.SX32 R5, R209, R2, 0x2, P6 ;  /* 0x00000002d1057211 */ /* 0x000fc400030f16ff */
[----:B------:R-:W-:-:S03]  /*d5a0*/  LEA R6, P6, R3, R0, 0x2 ;  /* 0x0000000003067211 */ /* 0x000fc600078c10ff */
[----:B------:R2:W-:Y:S01]  /*d5b0*/  @P2 STG.E desc[UR22][R4.64], R73 ;  /* 0x0000004904002986 */ /* 0x0005e2000c101916 */
[----:B------:R-:W-:Y:S02]  /*d5c0*/  LEA.HI.X.SX32 R7, R3, R2, 0x2, P6 ;  /* 0x0000000203077211 */ /* 0x000fe400030f16ff */
[----:B------:R-:W-:Y:S02]  /*d5d0*/  LEA R8, P6, R11, R0, 0x2 ;  /* 0x000000000b087211 */ /* 0x000fe400078c10ff */
[----:B-1----:R-:W-:Y:S01]  /*d5e0*/  ISETP.LT.AND P2, PT, R9, UR4, !P0 ;  /* 0x0000000409007c0c */ /* 0x002fe2000c741270 */
[----:B------:R-:W1:Y:S01]  /*d5f0*/  LDCU UR4, c[0x0][0x39c] ;  /* 0x00007380ff0477ac */ /* 0x000e620008000800 */
[----:B------:R-:W-:Y:S01]  /*d600*/  LEA.HI.X.SX32 R9, R11, R2, 0x2, P6 ;  /* 0x000000020b097211 */ /* 0x000fe200030f16ff */
[----:B------:R-:W-:Y:S01]  /*d610*/  IMAD R11, R133, 0x2, R11 ;  /* 0x00000002850b7824 */ /* 0x000fe200078e020b */
[----:B------:R-:W-:Y:S01]  /*d620*/  LOP3.LUT R3, R132, 0x44, RZ, 0xfc, !PT ;  /* 0x0000004484037812 */ /* 0x000fe200078efcff */
[----:B------:R3:W-:Y:S03]  /*d630*/  @P5 STG.E desc[UR22][R6.64], R74 ;  /* 0x0000004a06005986 */ /* 0x0007e6000c101916 */
[----:B----4-:R-:W-:Y:S01]  /*d640*/  ISETP.LT.AND P5, PT, R3, UR6, !P0 ;  /* 0x0000000603007c0c */ /* 0x010fe2000c7a1270 */
[----:B------:R-:W-:Y:S01]  /*d650*/  IMAD R3, R133, 0x2, R11 ;  /* 0x0000000285037824 */ /* 0x000fe200078e020b */
[----:B--2---:R-:W-:Y:S01]  /*d660*/  LEA R4, P6, R11, R0, 0x2 ;  /* 0x000000000b047211 */ /* 0x004fe200078c10ff */
[----:B------:R-:W2:Y:S01]  /*d670*/  LDCU UR6, c[0x0][0x39c] ;  /* 0x00007380ff0677ac */ /* 0x000ea20008000800 */
[----:B------:R4:W-:Y:S01]  /*d680*/  @P4 STG.E desc[UR22][R8.64], R75 ;  /* 0x0000004b08004986 */ /* 0x0009e2000c101916 */
[----:B------:R-:W-:-:S02]  /*d690*/  ISETP.LT.AND P4, PT, R10, UR5, !P0 ;  /* 0x000000050a007c0c */ /* 0x000fc4000c781270 */
[----:B------:R-:W-:Y:S01]  /*d6a0*/  LEA.HI.X.SX32 R5, R11, R2, 0x2, P6 ;  /* 0x000000020b057211 */ /* 0x000fe200030f16ff */
[----:B------:R-:W-:Y:S01]  /*d6b0*/  IMAD R11, R133, 0x2, R3 ;  /* 0x00000002850b7824 */ /* 0x000fe200078e0203 */
[C---:B---3--:R-:W-:Y:S01]  /*d6c0*/  LEA R6, P6, R3.reuse, R0, 0x2 ;  /* 0x0000000003067211 */ /* 0x048fe200078c10ff */
[----:B------:R-:W3:Y:S01]  /*d6d0*/  LDCU UR5, c[0x0][0x39c] ;  /* 0x00007380ff0577ac */ /* 0x000ee20008000800 */
[----:B------:R-:W-:Y:S01]  /*d6e0*/  LOP3.LUT R10, R132, 0x48, RZ, 0xfc, !PT ;  /* 0x00000048840a7812 */ /* 0x000fe200078efcff */
[----:B------:R-:W-:Y:S01]  /*d6f0*/  @P3 STG.E desc[UR22][R4.64], R80 ;  /* 0x0000005004003986 */ /* 0x000fe2000c101916 */
[----:B------:R-:W-:Y:S01]  /*d700*/  LEA.HI.X.SX32 R7, R3, R2, 0x2, P6 ;  /* 0x0000000203077211 */ /* 0x000fe200030f16ff */
[----:B------:R-:W-:Y:S01]  /*d710*/  IMAD R3, R133, 0x2, R11 ;  /* 0x0000000285037824 */ /* 0x000fe200078e020b */
[----:B-1----:R-:W-:Y:S01]  /*d720*/  ISETP.LT.AND P3, PT, R10, UR4, !P0 ;  /* 0x000000040a007c0c */ /* 0x002fe2000c761270 */
[----:B------:R-:W1:Y:S01]  /*d730*/  LDCU UR4, c[0x0][0x39c] ;  /* 0x00007380ff0477ac */ /* 0x000e620008000800 */
[C---:B----4-:R-:W-:Y:S01]  /*d740*/  LEA R8, P6, R11.reuse, R0, 0x2 ;  /* 0x000000000b087211 */ /* 0x050fe200078c10ff */
[----:B------:R4:W-:Y:S03]  /*d750*/  @P2 STG.E desc[UR22][R6.64], R81 ;  /* 0x0000005106002986 */ /* 0x0009e6000c101916 */
[----:B------:R-:W-:-:S02]  /*d760*/  LEA.HI.X.SX32 R9, R11, R2, 0x2, P6 ;  /* 0x000000020b097211 */ /* 0x000fc400030f16ff */
[C---:B------:R-:W-:Y:S02]  /*d770*/  LEA R10, P6, R3.reuse, R0, 0x2 ;  /* 0x00000000030a7211 */ /* 0x040fe400078c10ff */
[----:B--2---:R-:W-:Y:S01]  /*d780*/  ISETP.LT.AND P2, PT, R12, UR6, !P0 ;  /* 0x000000060c007c0c */ /* 0x004fe2000c741270 */
[----:B------:R-:W-:Y:S01]  /*d790*/  @P5 STG.E desc[UR22][R8.64], R82 ;  /* 0x0000005208005986 */ /* 0x000fe2000c101916 */
[----:B------:R-:W-:Y:S01]  /*d7a0*/  LEA.HI.X.SX32 R11, R3, R2, 0x2, P6 ;  /* 0x00000002030b7211 */ /* 0x000fe200030f16ff */
[C---:B------:R-:W-:Y:S01]  /*d7b0*/  IMAD R3, R133.reuse, 0x2, R3 ;  /* 0x0000000285037824 */ /* 0x040fe200078e0203 */
[C---:B------:R-:W-:Y:S01]  /*d7c0*/  LOP3.LUT R12, R132.reuse, 0x4c, RZ, 0xfc, !PT ;  /* 0x0000004c840c7812 */ /* 0x040fe200078efcff */
[----:B------:R-:W2:Y:S01]  /*d7d0*/  LDCU UR6, c[0x0][0x39c] ;  /* 0x00007380ff0677ac */ /* 0x000ea20008000800 */
[----:B----4-:R-:W-:Y:S01]  /*d7e0*/  LOP3.LUT R7, R132, 0x4e, RZ, 0xfc, !PT ;  /* 0x0000004e84077812 */ /* 0x010fe200078efcff */
[----:B------:R-:W-:Y:S01]  /*d7f0*/  IMAD R13, R133, 0x2, R3 ;  /* 0x00000002850d7824 */ /* 0x000fe200078e0203 */
[----:B---3--:R-:W-:Y:S01]  /*d800*/  ISETP.LT.AND P5, PT, R12, UR5, !P0 ;  /* 0x000000050c007c0c */ /* 0x008fe2000c7a1270 */
[----:B------:R3:W-:Y:S01]  /*d810*/  @P4 STG.E desc[UR22][R10.64], R83 ;  /* 0x000000530a004986 */ /* 0x0007e2000c101916 */
[----:B------:R-:W4:Y:S01]  /*d820*/  LDCU UR5, c[0x0][0x39c] ;  /* 0x00007380ff0577ac */ /* 0x000f220008000800 */
[----:B------:R-:W-:-:S02]  /*d830*/  LEA R4, P4, R3, R0, 0x2 ;  /* 0x0000000003047211 */ /* 0x000fc400078810ff */
[----:B------:R-:W-:Y:S02]  /*d840*/  LEA R6, P6, R13, R0, 0x2 ;  /* 0x000000000d067211 */ /* 0x000fe400078c10ff */
[-C--:B------:R-:W-:Y:S02]  /*d850*/  LEA.HI.X.SX32 R5, R3, R2.reuse, 0x2, P4 ;  /* 0x0000000203057211 */ /* 0x080fe400020f16ff */
[----:B-1----:R-:W-:Y:S01]  /*d860*/  ISETP.LT.AND P4, PT, R7, UR4, !P0 ;  /* 0x0000000407007c0c */ /* 0x002fe2000c781270 */
[----:B------:R-:W1:Y:S01]  /*d870*/  LDCU UR4, c[0x0][0x39c] ;  /* 0x00007380ff0477ac */ /* 0x000e620008000800 */
[----:B------:R-:W-:Y:S01]  /*d880*/  LEA.HI.X.SX32 R7, R13, R2, 0x2, P6 ;  /* 0x000000020d077211 */ /* 0x000fe200030f16ff */
[----:B------:R-:W-:Y:S01]  /*d890*/  IMAD R13, R133, 0x2, R13 ;  /* 0x00000002850d7824 */ /* 0x000fe200078e020d */
[----:B------:R5:W-:Y:S01]  /*d8a0*/  @P3 STG.E desc[UR22][R4.64], R88 ;  /* 0x0000005804003986 */ /* 0x000be2000c101916 */
[C---:B------:R-:W-:Y:S02]  /*d8b0*/  LOP3.LUT R3, R132.reuse, 0x50, RZ, 0xfc, !PT ;  /* 0x0000005084037812 */ /* 0x040fe400078efcff */
[----:B---3--:R-:W-:Y:S01]  /*d8c0*/  LOP3.LUT R10, R132, 0x52, RZ, 0xfc, !PT ;  /* 0x00000052840a7812 */ /* 0x008fe200078efcff */
[----:B------:R3:W-:Y:S01]  /*d8d0*/  @P2 STG.E desc[UR22][R6.64], R89 ;  /* 0x0000005906002986 */ /* 0x0007e2000c101916 */
[----:B------:R-:W-:-:S02]  /*d8e0*/  LEA R8, P2, R13, R0, 0x2 ;  /* 0x000000000d087211 */ /* 0x000fc400078410ff */
[----:B--2---:R-:W-:Y:S01]  /*d8f0*/  ISETP.LT.AND P3, PT, R3, UR6, !P0 ;  /* 0x0000000603007c0c */ /* 0x004fe2000c761270 */
[----:B------:R-:W-:Y:S01]  /*d900*/  IMAD R3, R133, 0x2, R13 ;  /* 0x0000000285037824 */ /* 0x000fe200078e020d */
[----:B------:R-:W-:Y:S01]  /*d910*/  LEA.HI.X.SX32 R9, R13, R2, 0x2, P2 ;  /* 0x000000020d097211 */ /* 0x000fe200010f16ff */
[----:B------:R-:W2:Y:S01]  /*d920*/  LDCU UR6, c[0x0][0x39c] ;  /* 0x00007380ff0677ac */ /* 0x000ea20008000800 */
[----:B----4-:R-:W-:Y:S02]  /*d930*/  ISETP.LT.AND P2, PT, R10, UR5, !P0 ;  /* 0x000000050a007c0c */ /* 0x010fe4000c741270 */
[----:B-----5:R-:W-:Y:S01]  /*d940*/  LOP3.LUT R5, R132, 0x54, RZ, 0xfc, !PT ;  /* 0x0000005484057812 */ /* 0x020fe200078efcff */
[----:B------:R-:W4:Y:S01]  /*d950*/  LDCU UR5, c[0x0][0x39c] ;  /* 0x00007380ff0577ac */ /* 0x000f220008000800 */
[----:B------:R-:W-:Y:S01]  /*d960*/  LEA R4, P6, R3, R0, 0x2 ;  /* 0x0000000003047211 */ /* 0x000fe200078c10ff */
[----:B---3--:R-:W-:Y:S01]  /*d970*/  IMAD R7, R133, 0x2, R3 ;  /* 0x0000000285077824 */ /* 0x008fe200078e0203 */
[----:B------:R3:W-:Y:S01]  /*d980*/  @P5 STG.E desc[UR22][R8.64], R90 ;  /* 0x0000005a08005986 */ /* 0x0007e2000c101916 */
[----:B-1----:R-:W-:Y:S01]  /*d990*/  ISETP.LT.AND P5, PT, R5, UR4, !P0 ;  /* 0x0000000405007c0c */ /* 0x002fe2000c7a1270 */
[----:B------:R-:W1:Y:S01]  /*d9a0*/  LDCU UR4, c[0x0][0x39c] ;  /* 0x00007380ff0477ac */ /* 0x000e620008000800 */
[----:B------:R-:W-:Y:S01]  /*d9b0*/  LEA.HI.X.SX32 R5, R3, R2, 0x2, P6 ;  /* 0x0000000203057211 */ /* 0x000fe200030f16ff */
[----:B------:R-:W-:Y:S01]  /*d9c0*/  IMAD R3, R133, 0x2, R7 ;  /* 0x0000000285037824 */ /* 0x000fe200078e0207 */
[----:B------:R-:W-:-:S02]  /*d9d0*/  LEA R6, P6, R7, R0, 0x2 ;  /* 0x0000000007067211 */ /* 0x000fc400078c10ff */
[C---:B------:R-:W-:Y:S01]  /*d9e0*/  LOP3.LUT R11, R132.reuse, 0x56, RZ, 0xfc, !PT ;  /* 0x00000056840b7812 */ /* 0x040fe200078efcff */
[----:B------:R5:W-:Y:S01]  /*d9f0*/  @P4 STG.E desc[UR22][R4.64], R91 ;  /* 0x0000005b04004986 */ /* 0x000be2000c101916 */
[----:B------:R-:W-:Y:S02]  /*da00*/  LEA.HI.X.SX32 R7, R7, R2, 0x2, P6 ;  /* 0x0000000207077211 */ /* 0x000fe400030f16ff */
[----:B------:R-:W-:Y:S02]  /*da10*/  LEA R10, P6, R3, R0, 0x2 ;  /* 0x00000000030a7211 */ /* 0x000fe400078c10ff */
[----:B---3--:R-:W-:Y:S01]  /*da20*/  LOP3.LUT R8, R132, 0x58, RZ, 0xfc, !PT ;  /* 0x0000005884087812 */ /* 0x008fe200078efcff */
[----:B------:R3:W-:Y:S01]  /*da30*/  @P3 STG.E desc[UR22][R6.64], R176 ;  /* 0x000000b006003986 */ /* 0x0007e2000c101916 */
[----:B--2---:R-:W-:Y:S01]  /*da40*/  ISETP.LT.AND P4, PT, R11, UR6, !P0 ;  /* 0x000000060b007c0c */ /* 0x004fe2000c781270 */
[----:B------:R-:W2:Y:S01]  /*da50*/  LDCU UR6, c[0x0][0x39c] ;  /* 0x00007380ff0677ac */ /* 0x000ea20008000800 */
[----:B----4-:R-:W-:-:S02]  /*da60*/  ISETP.LT.AND P3, PT, R8, UR5, !P0 ;  /* 0x0000000508007c0c */ /* 0x010fc4000c761270 */
[----:B------:R-:W-:Y:S01]  /*da70*/  LEA.HI.X.SX32 R11, R3, R2, 0x2, P6 ;  /* 0x00000002030b7211 */ /* 0x000fe200030f16ff */
[----:B------:R-:W4:Y:S01]  /*da80*/  LDCU UR5, c[0x0][0x39c] ;  /* 0x00007380ff0577ac */ /* 0x000f220008000800 */
[C---:B------:R-:W-:Y:S01]  /*da90*/  IMAD R3, R133.reuse, 0x2, R3 ;  /* 0x0000000285037824 */ /* 0x040fe200078e0203 */
[----:B------:R-:W-:Y:S02]  /*daa0*/  LOP3.LUT R8, R132, 0x5a, RZ, 0xfc, !PT ;  /* 0x0000005a84087812 */ /* 0x000fe400078efcff */
[----:B------:R2:W-:Y:S01]  /*dab0*/  @P2 STG.E desc[UR22][R10.64], R177 ;  /* 0x000000b10a002986 */ /* 0x0005e2000c101916 */
[----:B------:R-:W-:Y:S01]  /*dac0*/  IMAD R9, R133, 0x2, R3 ;  /* 0x0000000285097824 */ /* 0x000fe200078e0203 */
[C---:B-----5:R-:W-:Y:S02]  /*dad0*/  LEA R4, P6, R3.reuse, R0, 0x2 ;  /* 0x0000000003047211 */ /* 0x060fe400078c10ff */
[----:B-1----:R-:W-:Y:S01]  /*dae0*/  ISETP.LT.AND P2, PT, R8, UR4, !P0 ;  /* 0x0000000408007c0c */ /* 0x002fe2000c741270 */
[----:B------:R-:W1:Y:S01]  /*daf0*/  LDCU UR4, c[0x0][0x39c] ;  /* 0x00007380ff0477ac */ /* 0x000e620008000800 */
[----:B------:R-:W-:Y:S01]  /*db00*/  LEA.HI.X.SX32 R5, R3, R2, 0x2, P6 ;  /* 0x0000000203057211 */ /* 0x000fe200030f16ff */
[----:B------:R-:W-:Y:S01]  /*db10*/  IMAD R3, R133, 0x2, R9 ;  /* 0x0000000285037824 */ /* 0x000fe200078e0209 */
[----:B---3--:R-:W-:-:S02]  /*db20*/  LEA R6, P6, R9, R0, 0x2 ;  /* 0x0000000009067211 */ /* 0x008fc400078c10ff */
[----:B------:R-:W-:Y:S01]  /*db30*/  LOP3.LUT R12, R132, 0x5c, RZ, 0xfc, !PT ;  /* 0x0000005c840c7812 */ /* 0x000fe200078efcff */
[----:B------:R3:W-:Y:S01]  /*db40*/  @P5 STG.E desc[UR22][R4.64], R178 ;  /* 0x000000b204005986 */ /* 0x0007e2000c101916 */
[----:B------:R-:W-:Y:S02]  /*db50*/  LEA.HI.X.SX32 R7, R9, R2, 0x2, P6 ;  /* 0x0000000209077211 */ /* 0x000fe400030f16ff */
[C---:B------:R-:W-:Y:S02]  /*db60*/  LEA R8, P6, R3.reuse, R0, 0x2 ;  /* 0x0000000003087211 */ /* 0x040fe400078c10ff */
[----:B----4-:R-:W-:Y:S01]  /*db70*/  ISETP.LT.AND P5, PT, R12, UR5, !P0 ;  /* 0x000000050c007c0c */ /* 0x010fe2000c7a1270 */
[----:B------:R-:W4:Y:S01]  /*db80*/  LDCU UR5, c[0x0][0x39c] ;  /* 0x00007380ff0577ac */ /* 0x000f220008000800 */
[----:B------:R-:W-:Y:S01]  /*db90*/  LEA.HI.X.SX32 R9, R3, R2, 0x2, P6 ;  /* 0x0000000203097211 */ /* 0x000fe200030f16ff */
[C---:B------:R-:W-:Y:S01]  /*dba0*/  IMAD R3, R133.reuse, 0x2, R3 ;  /* 0x0000000285037824 */ /* 0x040fe200078e0203 */
[C---:B--2---:R-:W-:Y:S01]  /*dbb0*/  LOP3.LUT R10, R132.reuse, 0x5e, RZ, 0xfc, !PT ;  /* 0x0000005e840a7812 */ /* 0x044fe200078efcff */
[----:B------:R2:W-:Y:S01]  /*dbc0*/  @P4 STG.E desc[UR22][R6.64], R179 ;  /* 0x000000b306004986 */ /* 0x0005e2000c101916 */
[----:B------:R-:W-:Y:S01]  /*dbd0*/  LOP3.LUT R12, R132, 0x7e, RZ, 0xfc, !PT ;  /* 0x0000007e840c7812 */ /* 0x000fe200078efcff */
[----:B------:R-:W-:Y:S01]  /*dbe0*/  IMAD R11, R133, 0x2, R3 ;  /* 0x00000002850b7824 */ /* 0x000fe200078e0203 */
[----:B------:R-:W-:Y:S01]  /*dbf0*/  ISETP.LT.AND P4, PT, R10, UR6, !P0 ;  /* 0x000000060a007c0c */ /* 0x000fe2000c781270 */
[----:B------:R-:W5:Y:S01]  /*dc00*/  LDCU UR6, c[0x0][0x39c] ;  /* 0x00007380ff0677ac */ /* 0x000f620008000800 */
[----:B------:R-:W-:Y:S01]  /*dc10*/  LOP3.LUT R10, R132, 0x60, RZ, 0xfc, !PT ;  /* 0x00000060840a7812 */ /* 0x000fe200078efcff */
[----:B------:R4:W-:Y:S01]  /*dc20*/  @P3 STG.E desc[UR22][R8.64], R104 ;  /* 0x0000006808003986 */ /* 0x0009e2000c101916 */
[----:B---3--:R-:W-:-:S02]  /*dc30*/  LEA R4, P6, R3, R0, 0x2 ;  /* 0x0000000003047211 */ /* 0x008fc400078c10ff */
[----:B-1----:R-:W-:Y:S01]  /*dc40*/  ISETP.LT.AND P3, PT, R10, UR4, !P0 ;  /* 0x000000040a007c0c */ /* 0x002fe2000c761270 */
[----:B------:R-:W1:Y:S01]  /*dc50*/  LDCU UR4, c[0x0][0x39c] ;  /* 0x00007380ff0477ac */ /* 0x000e620008000800 */
[----:B------:R-:W-:Y:S01]  /*dc60*/  LEA.HI.X.SX32 R5, R3, R2, 0x2, P6 ;  /* 0x0000000203057211 */ /* 0x000fe200030f16ff */
[----:B------:R-:W-:Y:S01]  /*dc70*/  IMAD R3, R133, 0x2, R11 ;  /* 0x0000000285037824 */ /* 0x000fe200078e020b */
[C---:B--2---:R-:W-:Y:S02]  /*dc80*/  LEA R6, P6, R11.reuse, R0, 0x2 ;  /* 0x000000000b067211 */ /* 0x044fe400078c10ff */
[----:B------:R-:W-:Y:S01]  /*dc90*/  LOP3.LUT R10, R132, 0x62, RZ, 0xfc, !PT ;  /* 0x00000062840a7812 */ /* 0x000fe200078efcff */
[----:B------:R-:W-:Y:S01]  /*dca0*/  @P2 STG.E desc[UR22][R4.64], R105 ;  /* 0x0000006904002986 */ /* 0x000fe2000c101916 */
[----:B------:R-:W-:Y:S01]  /*dcb0*/  LEA.HI.X.SX32 R7, R11, R2, 0x2, P6 ;  /* 0x000000020b077211 */ /* 0x000fe200030f16ff */
[----:B------:R-:W-:Y:S01]  /*dcc0*/  IMAD R13, R133, 0x2, R3 ;  /* 0x00000002850d7824 */ /* 0x000fe200078e0203 */
[----:B----4-:R-:W-:-:S02]  /*dcd0*/  LEA R8, P6, R3, R0, 0x2 ;  /* 0x0000000003087211 */ /* 0x010fc400078c10ff */
[----:B------:R-:W-:Y:S01]  /*dce0*/  ISETP.LT.AND P2, PT, R10, UR5, !P0 ;  /* 0x000000050a007c0c */ /* 0x000fe2000c741270 */
[----:B------:R-:W2:Y:S01]  /*dcf0*/  LDCU UR5, c[0x0][0x39c] ;  /* 0x00007380ff0577ac */ /* 0x000ea20008000800 */
[C---:B------:R-:W-:Y:S01]  /*dd00*/  LOP3.LUT R11, R132.reuse, 0x64, RZ, 0xfc, !PT ;  /* 0x00000064840b7812 */ /* 0x040fe200078efcff */
[----:B------:R3:W-:Y:S01]  /*dd10*/  @P5 STG.E desc[UR22][R6.64], R106 ;  /* 0x0000006a06005986 */ /* 0x0007e2000c101916 */
[----:B------:R-:W-:Y:S02]  /*dd20*/  LEA.HI.X.SX32 R9, R3, R2, 0x2, P6 ;  /* 0x0000000203097211 */ /* 0x000fe400030f16ff */
[----:B------:R-:W-:Y:S02]  /*dd30*/  LEA R10, P6, R13, R0, 0x2 ;  /* 0x000000000d0a7211 */ /* 0x000fe400078c10ff */
[----:B-----5:R-:W-:Y:S01]  /*dd40*/  ISETP.LT.AND P5, PT, R11, UR6, !P0 ;  /* 0x000000060b007c0c */ /* 0x020fe2000c7a1270 */
[----:B------:R-:W4:Y:S01]  /*dd50*/  LDCU UR6, c[0x0][0x39c] ;  /* 0x00007380ff0677ac */ /* 0x000f220008000800 */
[C---:B------:R-:W-:Y:S01]  /*dd60*/  LOP3.LUT R3, R132.reuse, 0x66, RZ, 0xfc, !PT ;  /* 0x0000006684037812 */ /* 0x040fe200078efcff */
[----:B------:R5:W-:Y:S01]  /*dd70*/  @P4 STG.E desc[UR22][R8.64], R107 ;  /* 0x0000006b08004986 */ /* 0x000be2000c101916 */
[----:B------:R-:W-:Y:S01]  /*dd80*/  LEA.HI.X.SX32 R11, R13, R2, 0x2, P6 ;  /* 0x000000020d0b7211 */ /* 0x000fe200030f16ff */
[----:B------:R-:W-:Y:S01]  /*dd90*/  IMAD R13, R133, 0x2, R13 ;  /* 0x00000002850d7824 */ /* 0x000fe200078e020d */
[----:B-1----:R-:W-:Y:S01]  /*dda0*/  ISETP.LT.AND P4, PT, R3, UR4, !P0 ;  /* 0x0000000403007c0c */ /* 0x002fe2000c781270 */
[----:B------:R-:W1:Y:S01]  /*ddb0*/  LDCU UR4, c[0x0][0x39c] ;  /* 0x00007380ff0477ac */ /* 0x000e620008000800 */
[----:B---3--:R-:W-:Y:S01]  /*ddc0*/  LOP3.LUT R7, R132, 0x68, RZ, 0xfc, !PT ;  /* 0x0000006884077812 */ /* 0x008fe200078efcff */
[----:B------:R3:W-:Y:S01]  /*ddd0*/  @P3 STG.E desc[UR22][R10.64], R112 ;  /* 0x000000700a003986 */ /* 0x0007e2000c101916 */
[----:B------:R-:W-:Y:S01]  /*dde0*/  IMAD R3, R133, 0x2, R13 ;  /* 0x0000000285037824 */ /* 0x000fe200078e020d */
[----:B------:R-:W-:-:S04]  /*ddf0*/  LEA R4, P3, R13, R0, 0x2 ;  /* 0x000000000d047211 */ /* 0x000fc800078610ff */
[----:B------:R-:W-:Y:S02]  /*de00*/  LEA.HI.X.SX32 R5, R13, R2, 0x2, P3 ;  /* 0x000000020d057211 */ /* 0x000fe400018f16ff */
[----:B------:R-:W-:Y:S02]  /*de10*/  LEA R6, P6, R3, R0, 0x2 ;  /* 0x0000000003067211 */ /* 0x000fe400078c10ff */
[----:B--2---:R-:W-:Y:S01]  /*de20*/  ISETP.LT.AND P3, PT, R7, UR5, !P0 ;  /* 0x0000000507007c0c */ /* 0x004fe2000c761270 */
[----:B------:R-:W2:Y:S01]  /*de30*/  LDCU UR5, c[0x0][0x39c] ;  /* 0x00007380ff0577ac */ /* 0x000ea20008000800 */
[----:B------:R-:W-:Y:S01]  /*de40*/  LEA.HI.X.SX32 R7, R3, R2, 0x2, P6 ;  /* 0x0000000203077211 */ /* 0x000fe200030f16ff */
[C---:B------:R-:W-:Y:S01]  /*de50*/  IMAD R3, R133.reuse, 0x2, R3 ;  /* 0x0000000285037824 */ /* 0x040fe200078e0203 */
[C---:B-----5:R-:W-:Y:S01]  /*de60*/  LOP3.LUT R8, R132.reuse, 0x6a, RZ, 0xfc, !PT ;  /* 0x0000006a84087812 */ /* 0x060fe200078efcff */
[----:B------:R5:W-:Y:S01]  /*de70*/  @P2 STG.E desc[UR22][R4.64], R113 ;  /* 0x0000007104002986 */ /* 0x000be2000c101916 */
[----:B---3--:R-:W-:Y:S01]  /*de80*/  LOP3.LUT R10, R132, 0x6c, RZ, 0xfc, !PT ;  /* 0x0000006c840a7812 */ /* 0x008fe200078efcff */
[----:B------:R-:W-:Y:S01]  /*de90*/  IMAD R11, R133, 0x2, R3 ;  /* 0x00000002850b7824 */ /* 0x000fe200078e0203 */
[----:B----4-:R-:W-:Y:S01]  /*dea0*/  ISETP.LT.AND P2, PT, R8, UR6, !P0 ;  /* 0x0000000608007c0c */ /* 0x010fe2000c741270 */
[----:B------:R3:W-:Y:S01]  /*deb0*/  @P5 STG.E desc[UR22][R6.64], R114 ;  /* 0x0000007206005986 */ /* 0x0007e2000c101916 */
[C---:B------:R-:W-:Y:S01]  /*dec0*/  LEA R8, P5, R3.reuse, R0, 0x2 ;  /* 0x0000000003087211 */ /* 0x040fe200078a10ff */
[----:B------:R-:W4:Y:S03]  /*ded0*/  LDCU UR6, c[0x0][0x39c] ;  /* 0x00007380ff0677ac */ /* 0x000f260008000800 */
[----:B------:R-:W-:Y:S01]  /*dee0*/  LEA.HI.X.SX32 R9, R3, R2, 0x2, P5 ;  /* 0x0000000203097211 */ /* 0x000fe200028f16ff */
[----:B------:R-:W-:Y:S01]  /*def0*/  IMAD R3, R133, 0x2, R11 ;  /* 0x0000000285037824 */ /* 0x000fe200078e020b */
[----:B-1----:R-:W-:Y:S01]  /*df00*/  ISETP.LT.AND P5, PT, R10, UR4, !P0 ;  /* 0x000000040a007c0c */ /* 0x002fe2000c7a1270 */
[----:B------:R-:W1:Y:S01]  /*df10*/  LDCU UR4, c[0x0][0x39c] ;  /* 0x00007380ff0477ac */ /* 0x000e620008000800 */
[----:B-----5:R-:W-:Y:S01]  /*df20*/  LOP3.LUT R5, R132, 0x6e, RZ, 0xfc, !PT ;  /* 0x0000006e84057812 */ /* 0x020fe200078efcff */
[----:B------:R5:W-:Y:S01]  /*df30*/  @P4 STG.E desc[UR22][R8.64], R115 ;  /* 0x0000007308004986 */ /* 0x000be2000c101916 */
[----:B------:R-:W-:-:S02]  /*df40*/  LEA R4, P6, R11, R0, 0x2 ;  /* 0x000000000b047211 */ /* 0x000fc400078c10ff */
[----:B--2---:R-:W-:Y:S01]  /*df50*/  ISETP.LT.AND P4, PT, R5, UR5, !P0 ;  /* 0x0000000505007c0c */ /* 0x004fe2000c781270 */
[----:B------:R-:W2:Y:S01]  /*df60*/  LDCU UR5, c[0x0][0x39c] ;  /* 0x00007380ff0577ac */ /* 0x000ea20008000800 */
[----:B------:R-:W-:Y:S01]  /*df70*/  LEA.HI.X.SX32 R5, R11, R2, 0x2, P6 ;  /* 0x000000020b057211 */ /* 0x000fe200030f16ff */
[----:B------:R-:W-:Y:S01]  /*df80*/  IMAD R11, R133, 0x2, R3 ;  /* 0x00000002850b7824 */ /* 0x000fe200078e0203 */
[C---:B---3--:R-:W-:Y:S02]  /*df90*/  LEA R6, P6, R3.reuse, R0, 0x2 ;  /* 0x0000000003067211 */ /* 0x048fe400078c10ff */
[----:B------:R-:W-:Y:S01]  /*dfa0*/  LOP3.LUT R10, R132, 0x70, RZ, 0xfc, !PT ;  /* 0x00000070840a7812 */ /* 0x000fe200078efcff */
[----:B------:R3:W-:Y:S01]  /*dfb0*/  @P3 STG.E desc[UR22][R4.64], R120 ;  /* 0x0000007804003986 */ /* 0x0007e2000c101916 */
[----:B------:R-:W-:Y:S02]  /*dfc0*/  LEA.HI.X.SX32 R7, R3, R2, 0x2, P6 ;  /* 0x0000000203077211 */ /* 0x000fe400030f16ff */
[----:B-----5:R-:W-:-:S02]  /*dfd0*/  LEA R8, P6, R11, R0, 0x2 ;  /* 0x000000000b087211 */ /* 0x020fc400078c10ff */
[C---:B------:R-:W-:Y:S01]  /*dfe0*/  LOP3.LUT R3, R132.reuse, 0x72, RZ, 0xfc, !PT ;  /* 0x0000007284037812 */ /* 0x040fe200078efcff */
[----:B------:R5:W-:Y:S01]  /*dff0*/  @P2 STG.E desc[UR22][R6.64], R121 ;  /* 0x0000007906002986 */ /* 0x000be2000c101916 */
[----:B------:R-:W-:Y:S01]  /*e000*/  LEA.HI.X.SX32 R9, R11, R2, 0x2, P6 ;  /* 0x000000020b097211 */ /* 0x000fe200030f16ff */
[----:B------:R-:W-:Y:S01]  /*e010*/  IMAD R11, R133, 0x2, R11 ;  /* 0x00000002850b7824 */ /* 0x000fe200078e020b */
[----:B-1----:R-:W-:Y:S01]  /*e020*/  ISETP.LT.AND P2, PT, R3, UR4, !P0 ;  /* 0x0000000403007c0c */ /* 0x002fe2000c741270 */
[----:B------:R-:W1:Y:S01]  /*e030*/  LDCU UR4, c[0x0][0x39c] ;  /* 0x00007380ff0477ac */ /* 0x000e620008000800 */
[----:B------:R-:W-:Y:S01]  /*e040*/  LOP3.LUT R3, R132, 0x74, RZ, 0xfc, !PT ;  /* 0x0000007484037812 */ /* 0x000fe200078efcff */
[----:B------:R1:W-:Y:S01]  /*e050*/  @P5 STG.E desc[UR22][R8.64], R122 ;  /* 0x0000007a08005986 */ /* 0x0003e2000c101916 */
[----:B----4-:R-:W-:Y:S01]  /*e060*/  ISETP.LT.AND P3, PT, R10, UR6, !P0 ;  /* 0x000000060a007c0c */ /* 0x010fe2000c761270 */
[----:B------:R-:W4:Y:S01]  /*e070*/  LDCU UR6, c[0x0][0x39c] ;  /* 0x00007380ff0677ac */ /* 0x000f220008000800 */
[----:B--2---:R-:W-:Y:S01]  /*e080*/  ISETP.LT.AND P5, PT, R3, UR5, !P0 ;  /* 0x0000000503007c0c */ /* 0x004fe2000c7a1270 */
[----:B------:R-:W-:Y:S01]  /*e090*/  IMAD R3, R133, 0x2, R11 ;  /* 0x0000000285037824 */ /* 0x000fe200078e020b */
[----:B---3--:R-:W-:Y:S01]  /*e0a0*/  LEA R4, P6, R11, R0, 0x2 ;  /* 0x000000000b047211 */ /* 0x008fe200078c10ff */
[----:B------:R-:W2:Y:S01]  /*e0b0*/  LDCU UR5, c[0x0][0x39c] ;  /* 0x00007380ff0577ac */ /* 0x000ea20008000800 */
[----:B------:R-:W-:-:S02]  /*e0c0*/  LOP3.LUT R10, R132, 0x76, RZ, 0xfc, !PT ;  /* 0x00000076840a7812 */ /* 0x000fc400078efcff */
[----:B------:R-:W-:Y:S01]  /*e0d0*/  LEA.HI.X.SX32 R5, R11, R2, 0x2, P6 ;  /* 0x000000020b057211 */ /* 0x000fe200030f16ff */
[----:B------:R-:W-:Y:S01]  /*e0e0*/  IMAD R11, R133, 0x2, R3 ;  /* 0x00000002850b7824 */ /* 0x000fe200078e0203 */
[----:B-----5:R-:W-:-:S03]  /*e0f0*/  LEA R6, P6, R3, R0, 0x2 ;  /* 0x0000000003067211 */ /* 0x020fc600078c10ff */
[----:B------:R3:W-:Y:S01]  /*e100*/  @P4 STG.E desc[UR22][R4.64], R123 ;  /* 0x0000007b04004986 */ /* 0x0007e2000c101916 */
[----:B------:R-:W-:Y:S02]  /*e110*/  LEA.HI.X.SX32 R7, R3, R2, 0x2, P6 ;  /* 0x0000000203077211 */ /* 0x000fe400030f16ff */
[C---:B-1----:R-:W-:Y:S02]  /*e120*/  LEA R8, P6, R11.reuse, R0, 0x2 ;  /* 0x000000000b087211 */ /* 0x042fe400078c10ff */
[----:B------:R-:W-:Y:S01]  /*e130*/  ISETP.LT.AND P4, PT, R10, UR4, !P0 ;  /* 0x000000040a007c0c */ /* 0x000fe2000c781270 */
[----:B------:R-:W1:Y:S01]  /*e140*/  LDCU UR4, c[0x0][0x39c] ;  /* 0x00007380ff0477ac */ /* 0x000e620008000800 */
[----:B------:R-:W-:Y:S01]  /*e150*/  LEA.HI.X.SX32 R9, R11, R2, 0x2, P6 ;  /* 0x000000020b097211 */ /* 0x000fe200030f16ff */
[----:B------:R-:W-:Y:S01]  /*e160*/  IMAD R11, R133, 0x2, R11 ;  /* 0x00000002850b7824 */ /* 0x000fe200078e020b */
[C---:B------:R-:W-:Y:S01]  /*e170*/  LOP3.LUT R3, R132.reuse, 0x78, RZ, 0xfc, !PT ;  /* 0x0000007884037812 */ /* 0x040fe200078efcff */
[----:B------:R5:W-:Y:S01]  /*e180*/  @P3 STG.E desc[UR22][R6.64], R92 ;  /* 0x0000005c06003986 */ /* 0x000be2000c101916 */
[----:B------:R-:W-:-:S02]  /*e190*/  LOP3.LUT R10, R132, 0x7a, RZ, 0xfc, !PT ;  /* 0x0000007a840a7812 */ /* 0x000fc400078efcff */
[----:B----4-:R-:W-:Y:S01]  /*e1a0*/  ISETP.LT.AND P3, PT, R3, UR6, !P0 ;  /* 0x0000000603007c0c */ /* 0x010fe2000c761270 */
[----:B------:R-:W-:Y:S01]  /*e1b0*/  IMAD R3, R133, 0x2, R11 ;  /* 0x0000000285037824 */ /* 0x000fe200078e020b */
[C---:B---3--:R-:W-:Y:S01]  /*e1c0*/  LEA R4, P6, R11.reuse, R0, 0x2 ;  /* 0x000000000b047211 */ /* 0x048fe200078c10ff */
[----:B------:R-:W3:Y:S01]  /*e1d0*/  LDCU UR6, c[0x0][0x39c] ;  /* 0x00007380ff0677ac */ /* 0x000ee20008000800 */
[----:B------:R4:W-:Y:S01]  /*e1e0*/  @P2 STG.E desc[UR22][R8.64], R93 ;  /* 0x0000005d08002986 */ /* 0x0009e2000c101916 */
[----:B--2---:R-:W-:Y:S02]  /*e1f0*/  ISETP.LT.AND P2, PT, R10, UR5, !P0 ;  /* 0x000000050a007c0c */ /* 0x004fe4000c741270 */
[----:B------:R-:W-:Y:S01]  /*e200*/  LEA.HI.X.SX32 R5, R11, R2, 0x2, P6 ;  /* 0x000000020b057211 */ /* 0x000fe200030f16ff */
[----:B------:R-:W-:Y:S01]  /*e210*/  IMAD R11, R133, 0x2, R3 ;  /* 0x00000002850b7824 */ /* 0x000fe200078e0203 */
[C---:B-----5:R-:W-:Y:S01]  /*e220*/  LEA R6, P6, R3.reuse, R0, 0x2 ;  /* 0x0000000003067211 */ /* 0x060fe200078c10ff */
[----:B------:R-:W2:Y:S01]  /*e230*/  LDCU UR5, c[0x0][0x39c] ;  /* 0x00007380ff0577ac */ /* 0x000ea20008000800 */
        /* <DEDUP_REMOVED lines=10> */
[----:B---3--:R-:W-:Y:S01]  /*e2e0*/  ISETP.LT.AND P4, PT, R12, UR6, !P0 ;  /* 0x000000060c007c0c */ /* 0x008fe2000c781270 */
[----:B------:R-:W-:Y:S01]  /*e2f0*/  @P3 STG.E desc[UR22][R8.64], R16 ;  /* 0x0000001008003986 */ /* 0x000fe2000c101916 */
[----:B------:R-:W-:Y:S01]  /*e300*/  LEA.HI.X.SX32 R11, R3, R2, 0x2, P6 ;  /* 0x00000002030b7211 */ /* 0x000fe200030f16ff */
[C---:B------:R-:W-:Y:S01]  /*e310*/  IMAD R3, R133.reuse, 0x2, R3 ;  /* 0x0000000285037824 */ /* 0x040fe200078e0203 */
[C---:B------:R-:W-:Y:S01]  /*e320*/  LOP3.LUT R12, R132.reuse, 0x80, RZ, 0xfc, !PT ;  /* 0x00000080840c7812 */ /* 0x040fe200078efcff */
[----:B------:R-:W3:Y:S01]  /*e330*/  LDCU UR6, c[0x0][0x39c] ;  /* 0x00007380ff0677ac */ /* 0x000ee20008000800 */
[----:B----4-:R-:W-:Y:S01]  /*e340*/  LOP3.LUT R7, R132, 0x82, RZ, 0xfc, !PT ;  /* 0x0000008284077812 */ /* 0x010fe200078efcff */
[----:B------:R-:W-:Y:S01]  /*e350*/  IMAD R13, R133, 0x2, R3 ;  /* 0x00000002850d7824 */ /* 0x000fe200078e0203 */
[----:B--2---:R-:W-:Y:S01]  /*e360*/  ISETP.LT.AND P3, PT, R12, UR5, !P0 ;  /* 0x000000050c007c0c */ /* 0x004fe2000c761270 */
        /* <DEDUP_REMOVED lines=11> */
[----:B--2---:R-:W-:Y:S01]  /*e420*/  LOP3.LUT R10, R132, 0x86, RZ, 0xfc, !PT ;  /* 0x00000086840a7812 */ /* 0x004fe200078efcff */
[----:B------:R2:W-:Y:S01]  /*e430*/  @P4 STG.E desc[UR22][R6.64], R19 ;  /* 0x0000001306004986 */ /* 0x0005e2000c101916 */
[----:B------:R-:W-:-:S02]  /*e440*/  LEA R8, P4, R13, R0, 0x2 ;  /* 0x000000000d087211 */ /* 0x000fc400078810ff */
[----:B---3--:R-:W-:Y:S01]  /*e450*/  ISETP.LT.AND P5, PT, R3, UR6, !P0 ;  /* 0x0000000603007c0c */ /* 0x008fe2000c7a1270 */
[----:B------:R-:W3:Y:S01]  /*e460*/  LDCU UR6, c[0x0][0x39c] ;  /* 0x00007380ff0677ac */ /* 0x000ee20008000800 */
[----:B------:R-:W-:Y:S01]  /*e470*/  IMAD R3, R133, 0x2, R13 ;  /* 0x0000000285037824 */ /* 0x000fe200078e020d */
[----:B------:R-:W-:Y:S02]  /*e480*/  LEA.HI.X.SX32 R9, R13, R2, 0x2, P4 ;  /* 0x000000020d097211 */ /* 0x000fe400020f16ff */
[----:B----4-:R-:W-:Y:S01]  /*e490*/  ISETP.LT.AND P4, PT, R10, UR5, !P0 ;  /* 0x000000050a007c0c */ /* 0x010fe2000c781270 */
[----:B------:R-:W4:Y:S01]  /*e4a0*/  LDCU UR5, c[0x0][0x39c] ;  /* 0x00007380ff0577ac */ /* 0x000f220008000800 */
[----:B-----5:R-:W-:Y:S01]  /*e4b0*/  LOP3.LUT R5, R132, 0x88, RZ, 0xfc, !PT ;  /* 0x0000008884057812 */ /* 0x020fe200078efcff */
[----:B------:R5:W-:Y:S01]  /*e4c0*/  @P3 STG.E desc[UR22][R8.64], R156 ;  /* 0x0000009c08003986 */ /* 0x000be2000c101916 */
[----:B------:R-:W-:Y:S01]  /*e4d0*/  LEA R4, P6, R3, R0, 0x2 ;  /* 0x0000000003047211 */ /* 0x000fe200078c10ff */
[----:B--2---:R-:W-:Y:S01]  /*e4e0*/  IMAD R7, R133, 0x2, R3 ;  /* 0x0000000285077824 */ /* 0x004fe200078e0203 */
        /* <DEDUP_REMOVED lines=9> */
[----:B-----5:R-:W-:Y:S01]  /*e580*/  LOP3.LUT R8, R132, 0x8c, RZ, 0xfc, !PT ;  /* 0x0000008c84087812 */ /* 0x020fe200078efcff */
[----:B------:R5:W-:Y:S01]  /*e590*/  @P5 STG.E desc[UR22][R6.64], R158 ;  /* 0x0000009e06005986 */ /* 0x000be2000c101916 */
[----:B---3--:R-:W-:Y:S01]  /*e5a0*/  ISETP.LT.AND P2, PT, R11, UR6, !P0 ;  /* 0x000000060b007c0c */ /* 0x008fe2000c741270 */
[----:B------:R-:W3:Y:S01]  /*e5b0*/  LDCU UR6, c[0x0][0x39c] ;  /* 0x00007380ff0677ac */ /* 0x000ee20008000800 */
[----:B------:R-:W-:Y:S01]  /*e5c0*/  LEA.HI.X.SX32 R11, R3, R2, 0x2, P6 ;  /* 0x00000002030b7211 */ /* 0x000fe200030f16ff */
[C---:B------:R-:W-:Y:S01]  /*e5d0*/  IMAD R3, R133.reuse, 0x2, R3 ;  /* 0x0000000285037824 */ /* 0x040fe200078e0203 */
[----:B----4-:R-:W-:Y:S01]  /*e5e0*/  ISETP.LT.AND P5, PT, R8, UR5, !P0 ;  /* 0x0000000508007c0c */ /* 0x010fe2000c7a1270 */
[----:B------:R-:W4:Y:S01]  /*e5f0*/  LDCU UR5, c[0x0][0x39c] ;  /* 0x00007380ff0577ac */ /* 0x000f220008000800 */
[----:B------:R-:W-:Y:S01]  /*e600*/  LOP3.LUT R8, R132, 0x8e, RZ, 0xfc, !PT ;  /* 0x0000008e84087812 */ /* 0x000fe200078efcff */
[----:B------:R-:W-:Y:S01]  /*e610*/  IMAD R9, R133, 0x2, R3 ;  /* 0x0000000285097824 */ /* 0x000fe200078e0203 */
[C---:B--2---:R-:W-:Y:S01]  /*e620*/  LEA R4, P6, R3.reuse, R0, 0x2 ;  /* 0x0000000003047211 */ /* 0x044fe200078c10ff */
[----:B------:R2:W-:Y:S01]  /*e630*/  @P4 STG.E desc[UR22][R10.64], R159 ;  /* 0x0000009f0a004986 */ /* 0x0005e2000c101916 */
[----:B-1----:R-:W-:Y:S01]  /*e640*/  ISETP.LT.AND P4, PT, R8, UR4, !P0 ;  /* 0x0000000408007c0c */ /* 0x002fe2000c781270 */
[----:B------:R-:W1:Y:S01]  /*e650*/  LDCU UR4, c[0x0][0x39c] ;  /* 0x00007380ff0477ac */ /* 0x000e620008000800 */
[----:B------:R-:W-:Y:S01]  /*e660*/  LEA.HI.X.SX32 R5, R3, R2, 0x2, P6 ;  /* 0x0000000203057211 */ /* 0x000fe200030f16ff */
[----:B------:R-:W-:Y:S01]  /*e670*/  IMAD R3, R133, 0x2, R9 ;  /* 0x0000000285037824 */ /* 0x000fe200078e0209 */
[----:B-----5:R-:W-:-:S02]  /*e680*/  LEA R6, P6, R9, R0, 0x2 ;  /* 0x0000000009067211 */ /* 0x020fc400078c10ff */
[C---:B------:R-:W-:Y:S01]  /*e690*/  LOP3.LUT R12, R132.reuse, 0x90, RZ, 0xfc, !PT ;  /* 0x00000090840c7812 */ /* 0x040fe200078efcff */
[----:B------:R5:W-:Y:S01]  /*e6a0*/  @P3 STG.E desc[UR22][R4.64], R164 ;  /* 0x000000a404003986 */ /* 0x000be2000c101916 */
[----:B------:R-:W-:Y:S02]  /*e6b0*/  LEA.HI.X.SX32 R7, R9, R2, 0x2, P6 ;  /* 0x0000000209077211 */ /* 0x000fe400030f16ff */
[C---:B------:R-:W-:Y:S02]  /*e6c0*/  LEA R8, P6, R3.reuse, R0, 0x2 ;  /* 0x0000000003087211 */ /* 0x040fe400078c10ff */
[----:B--2---:R-:W-:Y:S01]  /*e6d0*/  LOP3.LUT R10, R132, 0x92, RZ, 0xfc, !PT ;  /* 0x00000092840a7812 */ /* 0x004fe200078efcff */
[----:B------:R2:W-:Y:S01]  /*e6e0*/  @P2 STG.E desc[UR22][R6.64], R165 ;  /* 0x000000a506002986 */ /* 0x0005e2000c101916 */
[----:B----4-:R-:W-:Y:S01]  /*e6f0*/  ISETP.LT.AND P3, PT, R12, UR5, !P0 ;  /* 0x000000050c007c0c */ /* 0x010fe2000c761270 */
[----:B------:R-:W4:Y:S01]  /*e700*/  LDCU UR5, c[0x0][0x39c] ;  /* 0x00007380ff0577ac */ /* 0x000f220008000800 */
[----:B------:R-:W-:Y:S01]  /*e710*/  LEA.HI.X.SX32 R9, R3, R2, 0x2, P6 ;  /* 0x0000000203097211 */ /* 0x000fe200030f16ff */
[C---:B------:R-:W-:Y:S01]  /*e720*/  IMAD R3, R133.reuse, 0x2, R3 ;  /* 0x0000000285037824 */ /* 0x040fe200078e0203 */
[----:B---3--:R-:W-:Y:S01]  /*e730*/  ISETP.LT.AND P2, PT, R10, UR6, !P0 ;  /* 0x000000060a007c0c */ /* 0x008fe2000c741270 */
[----:B------:R-:W3:Y:S01]  /*e740*/  LDCU UR6, c[0x0][0x39c] ;  /* 0x00007380ff0677ac */ /* 0x000ee20008000800 */
[----:B------:R-:W-:Y:S01]  /*e750*/  LOP3.LUT R10, R132, 0x94, RZ, 0xfc, !PT ;  /* 0x00000094840a7812 */ /* 0x000fe200078efcff */
[----:B------:R-:W-:Y:S01]  /*e760*/  IMAD R11, R133, 0x2, R3 ;  /* 0x00000002850b7824 */ /* 0x000fe200078e0203 */
[C---:B-----5:R-:W-:Y:S01]  /*e770*/  LEA R4, P6, R3.reuse, R0, 0x2 ;  /* 0x0000000003047211 */ /* 0x060fe200078c10ff */
[----:B------:R5:W-:Y:S01]  /*e780*/  @P5 STG.E desc[UR22][R8.64], R166 ;  /* 0x000000a608005986 */ /* 0x000be2000c101916 */
[----:B-1----:R-:W-:Y:S01]  /*e790*/  ISETP.LT.AND P5, PT, R10, UR4, !P0 ;  /* 0x000000040a007c0c */ /* 0x002fe2000c7a1270 */
[----:B------:R-:W1:Y:S01]  /*e7a0*/  LDCU UR4, c[0x0][0x39c] ;  /* 0x00007380ff0477ac */ /* 0x000e620008000800 */
[----:B------:R-:W-:Y:S01]  /*e7b0*/  LEA.HI.X.SX32 R5, R3, R2, 0x2, P6 ;  /* 0x0000000203057211 */ /* 0x000fe200030f16ff */
[----:B------:R-:W-:Y:S01]  /*e7c0*/  IMAD R3, R133, 0x2, R11 ;  /* 0x0000000285037824 */ /* 0x000fe200078e020b */
[----:B--2---:R-:W-:-:S02]  /*e7d0*/  LEA R6, P6, R11, R0, 0x2 ;  /* 0x000000000b067211 */ /* 0x004fc400078c10ff */
[----:B------:R-:W-:Y:S01]  /*e7e0*/  LOP3.LUT R10, R132, 0x96, RZ, 0xfc, !PT ;  /* 0x00000096840a7812 */ /* 0x000fe200078efcff */
[----:B------:R-:W-:Y:S01]  /*e7f0*/  IMAD R13, R133, 0x2, R3 ;  /* 0x00000002850d7824 */ /* 0x000fe200078e0203 */
[----:B------:R-:W-:Y:S01]  /*e800*/  LEA.HI.X.SX32 R7, R11, R2, 0x2, P6 ;  /* 0x000000020b077211 */ /* 0x000fe200030f16ff */
[----:B------:R-:W-:Y:S01]  /*e810*/  @P4 STG.E desc[UR22][R4.64], R167 ;  /* 0x000000a704004986 */ /* 0x000fe2000c101916 */
[----:B----4-:R-:W-:Y:S01]  /*e820*/  ISETP.LT.AND P4, PT, R10, UR5, !P0 ;  /* 0x000000050a007c0c */ /* 0x010fe2000c781270 */
[----:B------:R-:W2:Y:S01]  /*e830*/  LDCU UR5, c[0x0][0x39c] ;  /* 0x00007380ff0577ac */ /* 0x000ea20008000800 */
[C---:B-----5:R-:W-:Y:S01]  /*e840*/  LEA R8, P6, R3.reuse, R0, 0x2 ;  /* 0x0000000003087211 */ /* 0x060fe200078c10ff */
[----:B------:R4:W-:Y:S01]  /*e850*/  @P3 STG.E desc[UR22][R6.64], R28 ;  /* 0x0000001c06003986 */ /* 0x0009e2000c101916 */
[----:B------:R-:W-:Y:S02]  /*e860*/  LOP3.LUT R11, R132, 0x98, RZ, 0xfc, !PT ;  /* 0x00000098840b7812 */ /* 0x000fe400078efcff */
[----:B------:R-:W-:-:S02]  /*e870*/  LEA.HI.X.SX32 R9, R3, R2, 0x2, P6 ;  /* 0x0000000203097211 */ /* 0x000fc400030f16ff */
[----:B------:R-:W-:Y:S02]  /*e880*/  LEA R10, P6, R13, R0, 0x2 ;  /* 0x000000000d0a7211 */ /* 0x000fe400078c10ff */
[----:B---3--:R-:W-:Y:S01]  /*e890*/  ISETP.LT.AND P3, PT, R11, UR6, !P0 ;  /* 0x000000060b007c0c */ /* 0x008fe2000c761270 */
[----:B------:R-:W3:Y:S01]  /*e8a0*/  LDCU UR6, c[0x0][0x39c] ;  /* 0x00007380ff0677ac */ /* 0x000ee20008000800 */
[C---:B------:R-:W-:Y:S01]  /*e8b0*/  LOP3.LUT R3, R132.reuse, 0x9a, RZ, 0xfc, !PT ;  /* 0x0000009a84037812 */ /* 0x040fe200078efcff */
[----:B------:R5:W-:Y:S01]  /*e8c0*/  @P2 STG.E desc[UR22][R8.64], R29 ;  /* 0x0000001d08002986 */ /* 0x000be2000c101916 */
[----:B------:R-:W-:Y:S01]  /*e8d0*/  LEA.HI.X.SX32 R11, R13, R2, 0x2, P6 ;  /* 0x000000020d0b7211 */ /* 0x000fe200030f16ff */
[----:B------:R-:W-:Y:S01]  /*e8e0*/  IMAD R13, R133, 0x2, R13 ;  /* 0x00000002850d7824 */ /* 0x000fe200078e020d */
[----:B-1----:R-:W-:Y:S01]  /*e8f0*/  ISETP.LT.AND P2, PT, R3, UR4, !P0 ;  /* 0x0000000403007c0c */ /* 0x002fe2000c741270 */
[----:B------:R-:W1:Y:S01]  /*e900*/  LDCU UR4, c[0x0][0x39c] ;  /* 0x00007380ff0477ac */ /* 0x000e620008000800 */
[----:B----4-:R-:W-:Y:S01]  /*e910*/  LOP3.LUT R7, R132, 0x9c, RZ, 0xfc, !PT ;  /* 0x0000009c84077812 */ /* 0x010fe200078efcff */
[----:B------:R-:W-:Y:S01]  /*e920*/  IMAD R3, R133, 0x2, R13 ;  /* 0x0000000285037824 */ /* 0x000fe200078e020d */
[----:B------:R4:W-:Y:S01]  /*e930*/  @P5 STG.E desc[UR22][R10.64], R30 ;  /* 0x0000001e0a005986 */ /* 0x0009e2000c101916 */
[----:B------:R-:W-:-:S02]  /*e940*/  LEA R4, P5, R13, R0, 0x2 ;  /* 0x000000000d047211 */ /* 0x000fc400078a10ff */
[C---:B------:R-:W-:Y:S02]  /*e950*/  LOP3.LUT R12, R132.reuse, 0xb2, RZ, 0xfc, !PT ;  /* 0x000000b2840c7812 */ /* 0x040fe400078efcff */
[----:B------:R-:W-:Y:S02]  /*e960*/  LEA R6, P6, R3, R0, 0x2 ;  /* 0x0000000003067211 */ /* 0x000fe400078c10ff */
[-C--:B------:R-:W-:Y:S02]  /*e970*/  LEA.HI.X.SX32 R5, R13, R2.reuse, 0x2, P5 ;  /* 0x000000020d057211 */ /* 0x080fe400028f16ff */
[----:B--2---:R-:W-:Y:S01]  /*e980*/  ISETP.LT.AND P5, PT, R7, UR5, !P0 ;  /* 0x0000000507007c0c */ /* 0x004fe2000c7a1270 */
[----:B------:R-:W2:Y:S01]  /*e990*/  LDCU UR5, c[0x0][0x39c] ;  /* 0x00007380ff0577ac */ /* 0x000ea20008000800 */
[----:B------:R-:W-:Y:S01]  /*e9a0*/  LEA.HI.X.SX32 R7, R3, R2, 0x2, P6 ;  /* 0x0000000203077211 */ /* 0x000fe200030f16ff */
[C---:B------:R-:W-:Y:S01]  /*e9b0*/  IMAD R3, R133.reuse, 0x2, R3 ;  /* 0x0000000285037824 */ /* 0x040fe200078e0203 */
[C---:B-----5:R-:W-:Y:S01]  /*e9c0*/  LOP3.LUT R8, R132.reuse, 0x9e, RZ, 0xfc, !PT ;  /* 0x0000009e84087812 */ /* 0x060fe200078efcff */
[----:B------:R5:W-:Y:S01]  /*e9d0*/  @P4 STG.E desc[UR22][R4.64], R31 ;  /* 0x0000001f04004986 */ /* 0x000be2000c101916 */
[----:B----4-:R-:W-:Y:S01]  /*e9e0*/  LOP3.LUT R10, R132, 0xa0, RZ, 0xfc, !PT ;  /* 0x000000a0840a7812 */ /* 0x010fe200078efcff */
[----:B------:R-:W-:Y:S01]  /*e9f0*/  IMAD R11, R133, 0x2, R3 ;  /* 0x00000002850b7824 */ /* 0x000fe200078e0203 */
[----:B---3--:R-:W-:Y:S01]  /*ea00*/  ISETP.LT.AND P4, PT, R8, UR6, !P0 ;  /* 0x0000000608007c0c */ /* 0x008fe2000c781270 */
[----:B------:R3:W-:Y:S01]  /*ea10*/  @P3 STG.E desc[UR22][R6.64], R36 ;  /* 0x0000002406003986 */ /* 0x0007e2000c101916 */
[----:B------:R-:W-:Y:S01]  /*ea20*/  LEA R8, P3, R3, R0, 0x2 ;  /* 0x0000000003087211 */ /* 0x000fe200078610ff */
[----:B------:R-:W4:Y:S01]  /*ea30*/  LDCU UR6, c[0x0][0x39c] ;  /* 0x00007380ff0677ac */ /* 0x000f220008000800 */
[----:B------:R-:W-:-:S02]  /*ea40*/  LOP3.LUT R16, R132, 0xfa, RZ, 0xfc, !PT ;  /* 0x000000fa84107812 */ /* 0x000fc400078efcff */
[----:B------:R-:W-:Y:S01]  /*ea50*/  LEA.HI.X.SX32 R9, R3, R2, 0x2, P3 ;  /* 0x0000000203097211 */ /* 0x000fe200018f16ff */
[----:B------:R-:W-:Y:S01]  /*ea60*/  IMAD R3, R133, 0x2, R11 ;  /* 0x0000000285037824 */ /* 0x000fe200078e020b */
[----:B-1----:R-:W-:Y:S01]  /*ea70*/  ISETP.LT.AND P3, PT, R10, UR4, !P0 ;  /* 0x000000040a007c0c */ /* 0x002fe2000c761270 */
[----:B------:R-:W1:Y:S01]  /*ea80*/  LDCU UR4, c[0x0][0x39c] ;  /* 0x00007380ff0477ac */ /* 0x000e620008000800 */
[----:B-----5:R-:W-:Y:S01]  /*ea90*/  LOP3.LUT R5, R132, 0xa2, RZ, 0xfc, !PT ;  /* 0x000000a284057812 */ /* 0x020fe200078efcff */
[----:B------:R5:W-:Y:S01]  /*eaa0*/  @P2 STG.E desc[UR22][R8.64], R37 ;  /* 0x0000002508002986 */ /* 0x000be2000c101916 */
[----:B------:R-:W-:Y:S01]  /*eab0*/  LEA R4, P6, R11, R0, 0x2 ;  /* 0x000000000b047211 */ /* 0x000fe200078c10ff */
[----:B------:R-:W-:Y:S01]  /*eac0*/  IMAD R13, R133, 0x2, R3 ;  /* 0x00000002850d7824 */ /* 0x000fe200078e0203 */
[----:B--2---:R-:W-:Y:S01]  /*ead0*/  ISETP.LT.AND P2, PT, R5, UR5, !P0 ;  /* 0x0000000505007c0c */ /* 0x004fe2000c741270 */
[----:B------:R-:W2:Y:S01]  /*eae0*/  LDCU UR5, c[0x0][0x39c] ;  /* 0x00007380ff0577ac */ /* 0x000ea20008000800 */
[----:B------:R-:W-:-:S02]  /*eaf0*/  LEA.HI.X.SX32 R5, R11, R2, 0x2, P6 ;  /* 0x000000020b057211 */ /* 0x000fc400030f16ff */
[C---:B---3--:R-:W-:Y:S02]  /*eb00*/  LEA R6, P6, R3.reuse, R0, 0x2 ;  /* 0x0000000003067211 */ /* 0x048fe400078c10ff */
[C---:B------:R-:W-:Y:S01]  /*eb10*/  LOP3.LUT R11, R132.reuse, 0xa4, RZ, 0xfc, !PT ;  /* 0x000000a4840b7812 */ /* 0x040fe200078efcff */
[----:B------:R3:W-:Y:S01]  /*eb20*/  @P5 STG.E desc[UR22][R4.64], R38 ;  /* 0x0000002604005986 */ /* 0x0007e2000c101916 */
[----:B------:R-:W-:Y:S02]  /*eb30*/  LEA.HI.X.SX32 R7, R3, R2, 0x2, P6 ;  /* 0x0000000203077211 */ /* 0x000fe400030f16ff */
[----:B------:R-:W-:Y:S02]  /*eb40*/  LEA R10, P6, R13, R0, 0x2 ;  /* 0x000000000d0a7211 */ /* 0x000fe400078c10ff */
[C---:B------:R-:W-:Y:S01]  /*eb50*/  LOP3.LUT R3, R132.reuse, 0xa6, RZ, 0xfc, !PT ;  /* 0x000000a684037812 */ /* 0x040fe200078efcff */
[----:B------:R2:W-:Y:S01]  /*eb60*/  @P4 STG.E desc[UR22][R6.64], R39 ;  /* 0x0000002706004986 */ /* 0x0005e2000c101916 */
[----:B----4-:R-:W-:Y:S01]  /*eb70*/  ISETP.LT.AND P5, PT, R11, UR6, !P0 ;  /* 0x000000060b007c0c */ /* 0x010fe2000c7a1270 */
[----:B------:R-:W4:Y:S01]  /*eb80*/  LDCU UR6, c[0x0][0x39c] ;  /* 0x00007380ff0677ac */ /* 0x000f220008000800 */
[----:B------:R-:W-:Y:S01]  /*eb90*/  LEA.HI.X.SX32 R11, R13, R2, 0x2, P6 ;  /* 0x000000020d0b7211 */ /* 0x000fe200030f16ff */
[----:B------:R-:W-:Y:S01]  /*eba0*/  IMAD R13, R133, 0x2, R13 ;  /* 0x00000002850d7824 */ /* 0x000fe200078e020d */
[----:B-1----:R-:W-:Y:S01]  /*ebb0*/  ISETP.LT.AND P4, PT, R3, UR4, !P0 ;  /* 0x0000000403007c0c */ /* 0x002fe2000c781270 */
[----:B------:R-:W1:Y:S01]  /*ebc0*/  LDCU UR4, c[0x0][0x39c] ;  /* 0x00007380ff0477ac */ /* 0x000e620008000800 */
[----:B-----5:R-:W-:Y:S01]  /*ebd0*/  LOP3.LUT R8, R132, 0xa8, RZ, 0xfc, !PT ;  /* 0x000000a884087812 */ /* 0x020fe200078efcff */
[----:B------:R-:W-:Y:S01]  /*ebe0*/  IMAD R3, R133, 0x2, R13 ;  /* 0x0000000285037824 */ /* 0x000fe200078e020d */
[C---:B---3--:R-:W-:Y:S01]  /*ebf0*/  LEA R4, P6, R13.reuse, R0, 0x2 ;  /* 0x000000000d047211 */ /* 0x048fe200078c10ff */
[----:B------:R3:W-:Y:S01]  /*ec00*/  @P3 STG.E desc[UR22][R10.64], R44 ;  /* 0x0000002c0a003986 */ /* 0x0007e2000c101916 */
[----:B--2---:R-:W-:Y:S01]  /*ec10*/  ISETP.LT.AND P3, PT, R8, UR5, !P0 ;  /* 0x0000000508007c0c */ /* 0x004fe2000c761270 */
[----:B------:R-:W2:Y:S01]  /*ec20*/  LDCU UR5, c[0x0][0x39c] ;  /* 0x00007380ff0577ac */ /* 0x000ea20008000800 */
[----:B------:R-:W-:Y:S01]  /*ec30*/  LEA.HI.X.SX32 R5, R13, R2, 0x2, P6 ;  /* 0x000000020d057211 */ /* 0x000fe200030f16ff */
[----:B------:R-:W-:Y:S01]  /*ec40*/  IMAD R13, R133, 0x2, R3 ;  /* 0x00000002850d7824 */ /* 0x000fe200078e0203 */
[----:B------:R-:W-:-:S02]  /*ec50*/  LEA R6, P6, R3, R0, 0x2 ;  /* 0x0000000003067211 */ /* 0x000fc400078c10ff */
[C---:B------:R-:W-:Y:S01]  /*ec60*/  LOP3.LUT R9, R132.reuse, 0xaa, RZ, 0xfc, !PT ;  /* 0x000000aa84097812 */ /* 0x040fe200078efcff */
[----:B------:R5:W-:Y:S01]  /*ec70*/  @P2 STG.E desc[UR22][R4.64], R45 ;  /* 0x0000002d04002986 */ /* 0x000be2000c101916 */
[----:B------:R-:W-:Y:S02]  /*ec80*/  LEA.HI.X.SX32 R7, R3, R2, 0x2, P6 ;  /* 0x0000000203077211 */ /* 0x000fe400030f16ff */
[----:B------:R-:W-:Y:S02]  /*ec90*/  LEA R8, P6, R13, R0, 0x2 ;  /* 0x000000000d087211 */ /* 0x000fe400078c10ff */
[C---:B------:R-:W-:Y:S01]  /*eca0*/  LOP3.LUT R3, R132.reuse, 0xac, RZ, 0xfc, !PT ;  /* 0x000000ac84037812 */ /* 0x040fe200078efcff */
[----:B------:R2:W-:Y:S01]  /*ecb0*/  @P5 STG.E desc[UR22][R6.64], R46 ;  /* 0x0000002e06005986 */ /* 0x0005e2000c101916 */
[----:B-1----:R-:W-:Y:S01]  /*ecc0*/  ISETP.LT.AND P2, PT, R9, UR4, !P0 ;  /* 0x0000000409007c0c */ /* 0x002fe2000c741270 */
[----:B------:R-:W1:Y:S01]  /*ecd0*/  LDCU UR4, c[0x0][0x39c] ;  /* 0x00007380ff0477ac */ /* 0x000e620008000800 */
[----:B------:R-:W-:Y:S01]  /*ece0*/  LEA.HI.X.SX32 R9, R13, R2, 0x2, P6 ;  /* 0x000000020d097211 */ /* 0x000fe200030f16ff */
[----:B------:R-:W-:Y:S01]  /*ecf0*/  IMAD R13, R133, 0x2, R13 ;  /* 0x00000002850d7824 */ /* 0x000fe200078e020d */
[----:B----4-:R-:W-:Y:S01]  /*ed00*/  ISETP.LT.AND P5, PT, R3, UR6, !P0 ;  /* 0x0000000603007c0c */ /* 0x010fe2000c7a1270 */
[----:B------:R-:W4:Y:S01]  /*ed10*/  LDCU UR6, c[0x0][0x39c] ;  /* 0x00007380ff0677ac */ /* 0x000f220008000800 */
[----:B---3--:R-:W-:Y:S01]  /*ed20*/  LOP3.LUT R10, R132, 0xae, RZ, 0xfc, !PT ;  /* 0x000000ae840a7812 */ /* 0x008fe200078efcff */
[----:B------:R-:W-:Y:S01]  /*ed30*/  IMAD R3, R133, 0x2, R13 ;  /* 0x0000000285037824 */ /* 0x000fe200078e020d */
[----:B-----5:R-:W-:Y:S01]  /*ed40*/  LEA R4, P6, R13, R0, 0x2 ;  /* 0x000000000d047211 */ /* 0x020fe200078c10ff */
[----:B------:R3:W-:Y:S01]  /*ed50*/  @P4 STG.E desc[UR22][R8.64], R47 ;  /* 0x0000002f08004986 */ /* 0x0007e2000c101916 */
[----:B--2---:R-:W-:Y:S01]  /*ed60*/  ISETP.LT.AND P4, PT, R10, UR5, !P0 ;  /* 0x000000050a007c0c */ /* 0x004fe2000c781270 */
[----:B------:R-:W-:Y:S01]  /*ed70*/  IMAD R11, R133, 0x2, R3 ;  /* 0x00000002850b7824 */ /* 0x000fe200078e0203 */
[----:B------:R-:W-:Y:S01]  /*ed80*/  LEA.HI.X.SX32 R5, R13, R2, 0x2, P6 ;  /* 0x000000020d057211 */ /* 0x000fe200030f16ff */
[----:B------:R-:W2:Y:S01]  /*ed90*/  LDCU UR5, c[0x0][0x39c] ;  /* 0x00007380ff0577ac */ /* 0x000ea20008000800 */
[----:B------:R-:W-:-:S02]  /*eda0*/  LEA R6, P6, R3, R0, 0x2 ;  /* 0x0000000003067211 */ /* 0x000fc400078c10ff */
[----:B------:R-:W-:Y:S01]  /*edb0*/  LOP3.LUT R10, R132, 0xb0, RZ, 0xfc, !PT ;  /* 0x000000b0840a7812 */ /* 0x000fe200078efcff */
[----:B------:R-:W-:Y:S01]  /*edc0*/  @P3 STG.E desc[UR22][R4.64], R52 ;  /* 0x0000003404003986 */ /* 0x000fe2000c101916 */
[----:B------:R-:W-:Y:S01]  /*edd0*/  LEA.HI.X.SX32 R7, R3, R2, 0x2, P6 ;  /* 0x0000000203077211 */ /* 0x000fe200030f16ff */
[----:B------:R-:W-:Y:S01]  /*ede0*/  IMAD R3, R133, 0x2, R11 ;  /* 0x0000000285037824 */ /* 0x000fe200078e020b */
[----:B-1----:R-:W-:Y:S01]  /*edf0*/  ISETP.LT.AND P3, PT, R10, UR4, !P0 ;  /* 0x000000040a007c0c */ /* 0x002fe2000c761270 */
[----:B------:R-:W1:Y:S01]  /*ee00*/  LDCU UR4, c[0x0][0x39c] ;  /* 0x00007380ff0477ac */ /* 0x000e620008000800 */
[C---:B---3--:R-:W-:Y:S01]  /*ee10*/  LEA R8, P6, R11.reuse, R0, 0x2 ;  /* 0x000000000b087211 */ /* 0x048fe200078c10ff */
[----:B------:R3:W-:Y:S01]  /*ee20*/  @P2 STG.E desc[UR22][R6.64], R53 ;  /* 0x0000003506002986 */ /* 0x0007e2000c101916 */
[----:B----4-:R-:W-:Y:S01]  /*ee30*/  ISETP.LT.AND P2, PT, R12, UR6, !P0 ;  /* 0x000000060c007c0c */ /* 0x010fe2000c741270 */
[----:B------:R-:W4:Y:S01]  /*ee40*/  LDCU UR6, c[0x0][0x39c] ;  /* 0x00007380ff0677ac */ /* 0x000f220008000800 */
[----:B------:R-:W-:-:S02]  /*ee50*/  LEA.HI.X.SX32 R9, R11, R2, 0x2, P6 ;  /* 0x000000020b097211 */ /* 0x000fc400030f16ff */
[C---:B------:R-:W-:Y:S02]  /*ee60*/  LEA R10, P6, R3.reuse, R0, 0x2 ;  /* 0x00000000030a7211 */ /* 0x040fe400078c10ff */
[----:B------:R-:W-:Y:S01]  /*ee70*/  LOP3.LUT R12, R132, 0xb4, RZ, 0xfc, !PT ;  /* 0x000000b4840c7812 */ /* 0x000fe200078efcff */
[----:B------:R-:W-:Y:S01]  /*ee80*/  @P5 STG.E desc[UR22][R8.64], R54 ;  /* 0x0000003608005986 */ /* 0x000fe2000c101916 */
[----:B------:R-:W-:Y:S01]  /*ee90*/  LEA.HI.X.SX32 R11, R3, R2, 0x2, P6 ;  /* 0x00000002030b7211 */ /* 0x000fe200030f16ff */
[C---:B------:R-:W-:Y:S01]  /*eea0*/  IMAD R3, R133.reuse, 0x2, R3 ;  /* 0x0000000285037824 */ /* 0x040fe200078e0203 */
[----:B--2---:R-:W-:Y:S01]  /*eeb0*/  ISETP.LT.AND P5, PT, R12, UR5, !P0 ;  /* 0x000000050c007c0c */ /* 0x004fe2000c7a1270 */
[----:B------:R-:W2:Y:S01]  /*eec0*/  LDCU UR5, c[0x0][0x39c] ;  /* 0x00007380ff0577ac */ /* 0x000ea20008000800 */
[----:B---3--:R-:W-:Y:S01]  /*eed0*/  LOP3.LUT R7, R132, 0xb6, RZ, 0xfc, !PT ;  /* 0x000000b684077812 */ /* 0x008fe200078efcff */
[----:B------:R-:W-:Y:S01]  /*eee0*/  IMAD R13, R133, 0x2, R3 ;  /* 0x00000002850d7824 */ /* 0x000fe200078e0203 */
[----:B------:R3:W-:Y:S01]  /*eef0*/  @P4 STG.E desc[UR22][R10.64], R55 ;  /* 0x000000370a004986 */ /* 0x0007e2000c101916 */
[----:B------:R-:W-:-:S02]  /*ef00*/  LEA R4, P4, R3, R0, 0x2 ;  /* 0x0000000003047211 */ /* 0x000fc400078810ff */
[C---:B------:R-:W-:Y:S02]  /*ef10*/  LOP3.LUT R12, R132.reuse, 0xc4, RZ, 0xfc, !PT ;  /* 0x000000c4840c7812 */ /* 0x040fe400078efcff */
[----:B------:R-:W-:Y:S02]  /*ef20*/  LEA R6, P6, R13, R0, 0x2 ;  /* 0x000000000d067211 */ /* 0x000fe400078c10ff */
[-C--:B------:R-:W-:Y:S02]  /*ef30*/  LEA.HI.X.SX32 R5, R3, R2.reuse, 0x2, P4 ;  /* 0x0000000203057211 */ /* 0x080fe400020f16ff */
[----:B-1----:R-:W-:Y:S01]  /*ef40*/  ISETP.LT.AND P4, PT, R7, UR4, !P0 ;  /* 0x0000000407007c0c */ /* 0x002fe2000c781270 */
[----:B------:R-:W1:Y:S01]  /*ef50*/  LDCU UR4, c[0x0][0x39c] ;  /* 0x00007380ff0477ac */ /* 0x000e620008000800 */
[----:B------:R-:W-:Y:S01]  /*ef60*/  LEA.HI.X.SX32 R7, R13, R2, 0x2, P6 ;  /* 0x000000020d077211 */ /* 0x000fe200030f16ff */
[----:B------:R-:W-:Y:S01]  /*ef70*/  IMAD R13, R133, 0x2, R13 ;  /* 0x00000002850d7824 */ /* 0x000fe200078e020d */
[----:B------:R5:W-:Y:S01]  /*ef80*/  @P3 STG.E desc[UR22][R4.64], R60 ;  /* 0x0000003c04003986 */ /* 0x000be2000c101916 */
[----:B------:R-:W-:-:S02]  /*ef90*/  LOP3.LUT R3, R132, 0xb8, RZ, 0xfc, !PT ;  /* 0x000000b884037812 */ /* 0x000fc400078efcff */
[----:B---3--:R-:W-:Y:S01]  /*efa0*/  LOP3.LUT R10, R132, 0xba, RZ, 0xfc, !PT ;  /* 0x000000ba840a7812 */ /* 0x008fe200078efcff */
[----:B------:R3:W-:Y:S01]  /*efb0*/  @P2 STG.E desc[UR22][R6.64], R61 ;  /* 0x0000003d06002986 */ /* 0x0007e2000c101916 */
[----:B------:R-:W-:Y:S02]  /*efc0*/  LEA R8, P2, R13, R0, 0x2 ;  /* 0x000000000d087211 */ /* 0x000fe400078410ff */
[----:B----4-:R-:W-:Y:S01]  /*efd0*/  ISETP.LT.AND P3, PT, R3, UR6, !P0 ;  /* 0x0000000603007c0c */ /* 0x010fe2000c761270 */
[----:B------:R-:W4:Y:S01]  /*efe0*/  LDCU UR6, c[0x0][0x39c] ;  /* 0x00007380ff0677ac */ /* 0x000f220008000800 */
[----:B------:R-:W-:Y:S01]  /*eff0*/  IMAD R3, R133, 0x2, R13 ;  /* 0x0000000285037824 */ /* 0x000fe200078e020d */
[----:B------:R-:W-:Y:S02]  /*f000*/  LEA.HI.X.SX32 R9, R13, R2, 0x2, P2 ;  /* 0x000000020d097211 */ /* 0x000fe400010f16ff */
[----:B--2---:R-:W-:Y:S01]  /*f010*/  ISETP.LT.AND P2, PT, R10, UR5, !P0 ;  /* 0x000000050a007c0c */ /* 0x004fe2000c741270 */
[----:B------:R-:W2:Y:S01]  /*f020*/  LDCU UR5, c[0x0][0x39c] ;  /* 0x00007380ff0577ac */ /* 0x000ea20008000800 */
[----:B-----5:R-:W-:Y:S01]  /*f030*/  LOP3.LUT R5, R132, 0xbc, RZ, 0xfc, !PT ;  /* 0x000000bc84057812 */ /* 0x020fe200078efcff */
[----:B------:R5:W-:Y:S01]  /*f040*/  @P5 STG.E desc[UR22][R8.64], R62 ;  /* 0x0000003e08005986 */ /* 0x000be2000c101916 */
[----:B------:R-:W-:Y:S01]  /*f050*/  LEA R4, P6, R3, R0, 0x2 ;  /* 0x0000000003047211 */ /* 0x000fe200078c10ff */
[----:B---3--:R-:W-:Y:S01]  /*f060*/  IMAD R7, R133, 0x2, R3 ;  /* 0x0000000285077824 */ /* 0x008fe200078e0203 */
        /* <DEDUP_REMOVED lines=11> */
[----:B----4-:R-:W-:Y:S01]  /*f120*/  ISETP.LT.AND P4, PT, R11, UR6, !P0 ;  /* 0x000000060b007c0c */ /* 0x010fe2000c781270 */
[----:B------:R-:W4:Y:S01]  /*f130*/  LDCU UR6, c[0x0][0x39c] ;  /* 0x00007380ff0677ac */ /* 0x000f220008000800 */
[----:B------:R-:W-:Y:S01]  /*f140*/  LEA.HI.X.SX32 R11, R3, R2, 0x2, P6 ;  /* 0x00000002030b7211 */ /* 0x000fe200030f16ff */
[C---:B------:R-:W-:Y:S01]  /*f150*/  IMAD R3, R133.reuse, 0x2, R3 ;  /* 0x0000000285037824 */ /* 0x040fe200078e0203 */
[----:B--2---:R-:W-:Y:S01]  /*f160*/  ISETP.LT.AND P3, PT, R8, UR5, !P0 ;  /* 0x0000000508007c0c */ /* 0x004fe2000c761270 */
[----:B------:R-:W2:Y:S01]  /*f170*/  LDCU UR5, c[0x0][0x39c] ;  /* 0x00007380ff0577ac */ /* 0x000ea20008000800 */
[----:B------:R-:W-:Y:S01]  /*f180*/  LOP3.LUT R8, R132, 0xc2, RZ, 0xfc, !PT ;  /* 0x000000c284087812 */ /* 0x000fe200078efcff */
[----:B------:R-:W-:Y:S01]  /*f190*/  IMAD R9, R133, 0x2, R3 ;  /* 0x0000000285097824 */ /* 0x000fe200078e0203 */
[C---:B---3--:R-:W-:Y:S01]  /*f1a0*/  LEA R4, P6, R3.reuse, R0, 0x2 ;  /* 0x0000000003047211 */ /* 0x048fe200078c10ff */
[----:B------:R3:W-:Y:S01]  /*f1b0*/  @P2 STG.E desc[UR22][R10.64], R69 ;  /* 0x000000450a002986 */ /* 0x0007e2000c101916 */
[----:B-1----:R-:W-:Y:S01]  /*f1c0*/  ISETP.LT.AND P2, PT, R8, UR4, !P0 ;  /* 0x0000000408007c0c */ /* 0x002fe2000c741270 */
[----:B------:R-:W1:Y:S01]  /*f1d0*/  LDCU UR4, c[0x0][0x39c] ;  /* 0x00007380ff0477ac */ /* 0x000e620008000800 */
[----:B------:R-:W-:Y:S01]  /*f1e0*/  LEA.HI.X.SX32 R5, R3, R2, 0x2, P6 ;  /* 0x0000000203057211 */ /* 0x000fe200030f16ff */
[----:B------:R-:W-:Y:S01]  /*f1f0*/  IMAD R3, R133, 0x2, R9 ;  /* 0x0000000285037824 */ /* 0x000fe200078e0209 */
[----:B-----5:R-:W-:-:S03]  /*f200*/  LEA R6, P6, R9, R0, 0x2 ;  /* 0x0000000009067211 */ /* 0x020fc600078c10ff */
[----:B------:R5:W-:Y:S01]  /*f210*/  @P5 STG.E desc[UR22][R4.64], R70 ;  /* 0x0000004604005986 */ /* 0x000be2000c101916 */
[----:B------:R-:W-:Y:S02]  /*f220*/  LEA.HI.X.SX32 R7, R9, R2, 0x2, P6 ;  /* 0x0000000209077211 */ /* 0x000fe400030f16ff */
[C---:B------:R-:W-:Y:S02]  /*f230*/  LEA R8, P6, R3.reuse, R0, 0x2 ;  /* 0x0000000003087211 */ /* 0x040fe400078c10ff */
[----:B---3--:R-:W-:Y:S01]  /*f240*/  LOP3.LUT R10, R132, 0xc6, RZ, 0xfc, !PT ;  /* 0x000000c6840a7812 */ /* 0x008fe200078efcff */
[----:B------:R3:W-:Y:S01]  /*f250*/  @P4 STG.E desc[UR22][R6.64], R71 ;  /* 0x0000004706004986 */ /* 0x0007e2000c101916 */
[----:B--2---:R-:W-:Y:S01]  /*f260*/  ISETP.LT.AND P5, PT, R12, UR5, !P0 ;  /* 0x000000050c007c0c */ /* 0x004fe2000c7a1270 */
[----:B------:R-:W2:Y:S01]  /*f270*/  LDCU UR5, c[0x0][0x39c] ;  /* 0x00007380ff0577ac */ /* 0x000ea20008000800 */
[----:B------:R-:W-:Y:S01]  /*f280*/  LEA.HI.X.SX32 R9, R3, R2, 0x2, P6 ;  /* 0x0000000203097211 */ /* 0x000fe200030f16ff */
[C---:B------:R-:W-:Y:S01]  /*f290*/  IMAD R3, R133.reuse, 0x2, R3 ;  /* 0x0000000285037824 */ /* 0x040fe200078e0203 */
[----:B----4-:R-:W-:Y:S01]  /*f2a0*/  ISETP.LT.AND P4, PT, R10, UR6, !P0 ;  /* 0x000000060a007c0c */ /* 0x010fe2000c781270 */
[----:B------:R-:W4:Y:S01]  /*f2b0*/  LDCU UR6, c[0x0][0x39c] ;  /* 0x00007380ff0677ac */ /* 0x000f220008000800 */
        /* <DEDUP_REMOVED lines=8> */
[----:B---3--:R-:W-:-:S02]  /*f340*/  LEA R6, P6, R11, R0, 0x2 ;  /* 0x000000000b067211 */ /* 0x008fc400078c10ff */
[----:B------:R-:W-:Y:S01]  /*f350*/  LOP3.LUT R10, R132, 0xca, RZ, 0xfc, !PT ;  /* 0x000000ca840a7812 */ /* 0x000fe200078efcff */
[----:B------:R-:W-:Y:S01]  /*f360*/  IMAD R13, R133, 0x2, R3 ;  /* 0x00000002850d7824 */ /* 0x000fe200078e0203 */
[----:B------:R-:W-:Y:S01]  /*f370*/  LEA.HI.X.SX32 R7, R11, R2, 0x2, P6 ;  /* 0x000000020b077211 */ /* 0x000fe200030f16ff */
[----:B------:R-:W-:Y:S01]  /*f380*/  @P2 STG.E desc[UR22][R4.64], R77 ;  /* 0x0000004d04002986 */ /* 0x000fe2000c101916 */
[----:B--2---:R-:W-:Y:S01]  /*f390*/  ISETP.LT.AND P2, PT, R10, UR5, !P0 ;  /* 0x000000050a007c0c */ /* 0x004fe2000c741270 */
[----:B------:R-:W2:Y:S01]  /*f3a0*/  LDCU UR5, c[0x0][0x39c] ;  /* 0x00007380ff0577ac */ /* 0x000ea20008000800 */
[C---:B-----5:R-:W-:Y:S01]  /*f3b0*/  LEA R8, P6, R3.reuse, R0, 0x2 ;  /* 0x0000000003087211 */ /* 0x060fe200078c10ff */
[----:B------:R3:W-:Y:S01]  /*f3c0*/  @P5 STG.E desc[UR22][R6.64], R78 ;  /* 0x0000004e06005986 */ /* 0x0007e2000c101916 */
[----:B------:R-:W-:Y:S02]  /*f3d0*/  LOP3.LUT R11, R132, 0xcc, RZ, 0xfc, !PT ;  /* 0x000000cc840b7812 */ /* 0x000fe400078efcff */
[----:B------:R-:W-:-:S02]  /*f3e0*/  LEA.HI.X.SX32 R9, R3, R2, 0x2, P6 ;  /* 0x0000000203097211 */ /* 0x000fc400030f16ff */
[----:B------:R-:W-:Y:S02]  /*f3f0*/  LEA R10, P6, R13, R0, 0x2 ;  /* 0x000000000d0a7211 */ /* 0x000fe400078c10ff */
[----:B----4-:R-:W-:Y:S01]  /*f400*/  ISETP.LT.AND P5, PT, R11, UR6, !P0 ;  /* 0x000000060b007c0c */ /* 0x010fe2000c7a1270 */
        /* <DEDUP_REMOVED lines=101> */
[----:B------:R-:W-:-:S03]  /*fa60*/  LEA R4, P2, R3, R0, 0x2 ;  /* 0x0000000003047211 */ /* 0x000fc600078410ff */
[----:B------:R-:W-:Y:S02]  /*fa70*/  LEA R6, P6, R13, R0, 0x2 ;  /* 0x000000000d067211 */ /* 0x000fe400078c10ff */
[-C--:B------:R-:W-:Y:S02]  /*fa80*/  LEA.HI.X.SX32 R5, R3, R2.reuse, 0x2, P2 ;  /* 0x0000000203057211 */ /* 0x080fe400010f16ff */
[----:B-1----:R-:W-:Y:S01]  /*fa90*/  ISETP.LT.AND P2, PT, R7, UR4, !P0 ;  /* 0x0000000407007c0c */ /* 0x002fe2000c741270 */
[----:B------:R-:W1:Y:S01]  /*faa0*/  LDCU UR4, c[0x0][0x39c] ;  /* 0x00007380ff0477ac */ /* 0x000e620008000800 */
[----:B------:R-:W-:Y:S01]  /*fab0*/  LEA.HI.X.SX32 R7, R13, R2, 0x2, P6 ;  /* 0x000000020d077211 */ /* 0x000fe200030f16ff */
[----:B------:R-:W-:Y:S01]  /*fac0*/  IMAD R13, R133, 0x2, R13 ;  /* 0x00000002850d7824 */ /* 0x000fe200078e020d */
[C---:B------:R-:W-:Y:S01]  /*fad0*/  LOP3.LUT R3, R132.reuse, 0xec, RZ, 0xfc, !PT ;  /* 0x000000ec84037812 */ /* 0x040fe200078efcff */
[----:B------:R5:W-:Y:S01]  /*fae0*/  @P5 STG.E desc[UR22][R4.64], R110 ;  /* 0x0000006e04005986 */ /* 0x000be2000c101916 */
[----:B---3--:R-:W-:-:S02]  /*faf0*/  LOP3.LUT R10, R132, 0xee, RZ, 0xfc, !PT ;  /* 0x000000ee840a7812 */ /* 0x008fc400078efcff */
[----:B----4-:R-:W-:Y:S01]  /*fb00*/  ISETP.LT.AND P5, PT, R3, UR6, !P0 ;  /* 0x0000000603007c0c */ /* 0x010fe2000c7a1270 */
[----:B------:R3:W-:Y:S01]  /*fb10*/  @P4 STG.E desc[UR22][R6.64], R111 ;  /* 0x0000006f06004986 */ /* 0x0007e2000c101916 */
[----:B------:R-:W-:Y:S01]  /*fb20*/  LEA R8, P4, R13, R0, 0x2 ;  /* 0x000000000d087211 */ /* 0x000fe200078810ff */
[----:B------:R-:W4:Y:S01]  /*fb30*/  LDCU UR6, c[0x0][0x39c] ;  /* 0x00007380ff0677ac */ /* 0x000f220008000800 */
[----:B------:R-:W-:Y:S02]  /*fb40*/  IMAD R3, R133, 0x2, R13 ;  /* 0x0000000285037824 */ /* 0x000fe400078e020d */
        /* <DEDUP_REMOVED lines=12> */
[----:B------:R-:W-:Y:S01]  /*fc10*/  LOP3.LUT R10, R132, 0xf2, RZ, 0xfc, !PT ;  /* 0x000000f2840a7812 */ /* 0x000fe200078efcff */
[----:B------:R3:W-:Y:S01]  /*fc20*/  @P2 STG.E desc[UR22][R4.64], R117 ;  /* 0x0000007504002986 */ /* 0x0007e2000c101916 */
[----:B------:R-:W-:Y:S02]  /*fc30*/  LEA.HI.X.SX32 R7, R7, R2, 0x2, P6 ;  /* 0x0000000207077211 */ /* 0x000fe400030f16ff */
[----:B----4-:R-:W-:Y:S02]  /*fc40*/  ISETP.LT.AND P2, PT, R10, UR6, !P0 ;  /* 0x000000060a007c0c */ /* 0x010fe4000c741270 */
[----:B------:R-:W-:Y:S01]  /*fc50*/  LOP3.LUT R10, R132, 0xf4, RZ, 0xfc, !PT ;  /* 0x000000f4840a7812 */ /* 0x000fe200078efcff */
[----:B------:R4:W-:Y:S01]  /*fc60*/  @P5 STG.E desc[UR22][R6.64], R118 ;  /* 0x0000007606005986 */ /* 0x0009e2000c101916 */
[C---:B-----5:R-:W-:Y:S02]  /*fc70*/  LEA R8, P6, R3.reuse, R0, 0x2 ;  /* 0x0000000003087211 */ /* 0x060fe400078c10ff */
[----:B--2---:R-:W-:Y:S01]  /*fc80*/  ISETP.LT.AND P5, PT, R10, UR5, !P0 ;  /* 0x000000050a007c0c */ /* 0x004fe2000c7a1270 */
[----:B------:R-:W2:Y:S01]  /*fc90*/  LDCU UR5, c[0x0][0x39c] ;  /* 0x00007380ff0577ac */ /* 0x000ea20008000800 */
[----:B------:R-:W-:Y:S01]  /*fca0*/  LEA.HI.X.SX32 R9, R3, R2, 0x2, P6 ;  /* 0x0000000203097211 */ /* 0x000fe200030f16ff */
[----:B------:R-:W-:Y:S01]  /*fcb0*/  IMAD R3, R133, 0x2, R3 ;  /* 0x0000000285037824 */ /* 0x000fe200078e0203 */
[----:B------:R-:W-:-:S03]  /*fcc0*/  LOP3.LUT R10, R132, 0xf6, RZ, 0xfc, !PT ;  /* 0x000000f6840a7812 */ /* 0x000fc600078efcff */
[----:B------:R-:W-:Y:S01]  /*fcd0*/  IMAD R11, R133, 0x2, R3 ;  /* 0x00000002850b7824 */ /* 0x000fe200078e0203 */
[C---:B---3--:R-:W-:Y:S01]  /*fce0*/  LEA R4, P6, R3.reuse, R0, 0x2 ;  /* 0x0000000003047211 */ /* 0x048fe200078c10ff */
[----:B------:R3:W-:Y:S01]  /*fcf0*/  @P4 STG.E desc[UR22][R8.64], R119 ;  /* 0x0000007708004986 */ /* 0x0007e2000c101916 */
[----:B-1----:R-:W-:Y:S01]  /*fd00*/  ISETP.LT.AND P4, PT, R10, UR4, !P0 ;  /* 0x000000040a007c0c */ /* 0x002fe2000c781270 */
[----:B------:R-:W1:Y:S01]  /*fd10*/  LDCU UR4, c[0x0][0x39c] ;  /* 0x00007380ff0477ac */ /* 0x000e620008000800 */
[----:B------:R-:W-:Y:S01]  /*fd20*/  LEA.HI.X.SX32 R5, R3, R2, 0x2, P6 ;  /* 0x0000000203057211 */ /* 0x000fe200030f16ff */
[----:B------:R-:W-:Y:S01]  /*fd30*/  IMAD R3, R133, 0x2, R11 ;  /* 0x0000000285037824 */ /* 0x000fe200078e020b */
[----:B------:R-:W-:Y:S02]  /*fd40*/  LOP3.LUT R10, R132, 0xf8, RZ, 0xfc, !PT ;  /* 0x000000f8840a7812 */ /* 0x000fe400078efcff */
[----:B----4-:R-:W-:Y:S01]  /*fd50*/  LEA R6, P6, R11, R0, 0x2 ;  /* 0x000000000b067211 */ /* 0x010fe200078c10ff */
[C---:B------:R-:W-:Y:S01]  /*fd60*/  IMAD R13, R133.reuse, 0x2, R3 ;  /* 0x00000002850d7824 */ /* 0x040fe200078e0203 */
[----:B------:R4:W-:Y:S01]  /*fd70*/  @P3 STG.E desc[UR22][R4.64], R128 ;  /* 0x0000008004003986 */ /* 0x0009e2000c101916 */
[----:B--2---:R-:W-:Y:S01]  /*fd80*/  ISETP.LT.AND P3, PT, R10, UR5, !P0 ;  /* 0x000000050a007c0c */ /* 0x004fe2000c761270 */
[----:B------:R-:W2:Y:S01]  /*fd90*/  LDCU UR5, c[0x0][0x39c] ;  /* 0x00007380ff0577ac */ /* 0x000ea20008000800 */
[----:B------:R-:W-:Y:S01]  /*fda0*/  IMAD R15, R133, 0x2, R13 ;  /* 0x00000002850f7824 */ /* 0x000fe200078e020d */
[----:B------:R-:W-:-:S02]  /*fdb0*/  LEA.HI.X.SX32 R7, R11, R2, 0x2, P6 ;  /* 0x000000020b077211 */ /* 0x000fc400030f16ff */
[-C--:B------:R-:W-:Y:S01]  /*fdc0*/  LEA R10, P6, R13, R0.reuse, 0x2 ;  /* 0x000000000d0a7211 */ /* 0x080fe200078c10ff */
[----:B------:R-:W-:Y:S01]  /*fdd0*/  IMAD R17, R133, 0x2, R15 ;  /* 0x0000000285117824 */ /* 0x000fe200078e020f */
[----:B------:R-:W-:Y:S01]  /*fde0*/  LOP3.LUT R132, R132, 0xfc, RZ, 0xfc, !PT ;  /* 0x000000fc84847812 */ /* 0x000fe200078efcff */
[----:B------:R5:W-:Y:S01]  /*fdf0*/  @P2 STG.E desc[UR22][R6.64], R129 ;  /* 0x0000008106002986 */ /* 0x000be2000c101916 */
[----:B---3--:R-:W-:Y:S01]  /*fe00*/  LEA R8, P2, R3, R0, 0x2 ;  /* 0x0000000003087211 */ /* 0x008fe200078410ff */
[----:B------:R-:W-:Y:S01]  /*fe10*/  IMAD R19, R133, 0x2, R17 ;  /* 0x0000000285137824 */ /* 0x000fe200078e0211 */
[-C--:B------:R-:W-:Y:S02]  /*fe20*/  LEA.HI.X.SX32 R11, R13, R2.reuse, 0x2, P6 ;  /* 0x000000020d0b7211 */ /* 0x080fe400030f16ff */
[----:B------:R-:W-:Y:S01]  /*fe30*/  LEA.HI.X.SX32 R9, R3, R2, 0x2, P2 ;  /* 0x0000000203097211 */ /* 0x000fe200010f16ff */
[----:B------:R-:W-:Y:S01]  /*fe40*/  IMAD R133, R133, 0x2, R19 ;  /* 0x0000000285857824 */ /* 0x000fe200078e0213 */
[----:B----4-:R-:W-:-:S02]  /*fe50*/  LEA R4, P6, R15, R0, 0x2 ;  /* 0x000000000f047211 */ /* 0x010fc400078c10ff */
[----:B------:R-:W-:Y:S01]  /*fe60*/  LEA R12, P2, R17, R0, 0x2 ;  /* 0x00000000110c7211 */ /* 0x000fe200078410ff */
[----:B------:R3:W-:Y:S01]  /*fe70*/  @P5 STG.E desc[UR22][R8.64], R130 ;  /* 0x0000008208005986 */ /* 0x0007e2000c101916 */
[-C--:B------:R-:W-:Y:S02]  /*fe80*/  LEA.HI.X.SX32 R5, R15, R2.reuse, 0x2, P6 ;  /* 0x000000020f057211 */ /* 0x080fe400030f16ff */
[----:B------:R-:W-:Y:S01]  /*fe90*/  LEA.HI.X.SX32 R13, R17, R2, 0x2, P2 ;  /* 0x00000002110d7211 */ /* 0x000fe200010f16ff */
[----:B------:R3:W-:Y:S01]  /*fea0*/  @P4 STG.E desc[UR22][R10.64], R131 ;  /* 0x000000830a004986 */ /* 0x0007e2000c101916 */
[----:B------:R-:W-:Y:S02]  /*feb0*/  LEA R14, P6, R133, R0, 0x2 ;  /* 0x00000000850e7211 */ /* 0x000fe400078c10ff */
[----:B-1----:R-:W-:Y:S01]  /*fec0*/  ISETP.LT.AND P2, PT, R16, UR4, !P0 ;  /* 0x0000000410007c0c */ /* 0x002fe2000c741270 */
[----:B------:R3:W-:Y:S01]  /*fed0*/  @P3 STG.E desc[UR22][R4.64], R192 ;  /* 0x000000c004003986 */ /* 0x0007e2000c101916 */
[----:B--2---:R-:W-:-:S02]  /*fee0*/  ISETP.LT.AND P0, PT, R132, UR5, !P0 ;  /* 0x0000000584007c0c */ /* 0x004fc4000c701270 */
[----:B------:R-:W-:Y:S02]  /*fef0*/  LEA.HI.X.SX32 R15, R133, R2, 0x2, P6 ;  /* 0x00000002850f7211 */ /* 0x000fe400030f16ff */
[----:B-----5:R-:W-:-:S04]  /*ff00*/  LEA R6, P6, R19, R0, 0x2 ;  /* 0x0000000013067211 */ /* 0x020fc800078c10ff */
[----:B------:R-:W-:-:S03]  /*ff10*/  LEA.HI.X.SX32 R7, R19, R2, 0x2, P6 ;  /* 0x0000000213077211 */ /* 0x000fc600030f16ff */
[----:B------:R3:W-:Y:S04]  /*ff20*/  @P2 STG.E desc[UR22][R12.64], R193 ;  /* 0x000000c10c002986 */ /* 0x0007e8000c101916 */
[----:B------:R3:W-:Y:S04]  /*ff30*/  @P0 STG.E desc[UR22][R6.64], R194 ;  /* 0x000000c206000986 */ /* 0x0007e8000c101916 */
[----:B------:R3:W-:Y:S01]  /*ff40*/  @P1 STG.E desc[UR22][R14.64], R195 ;  /* 0x000000c30e001986 */ /* 0x0007e2000c101916 */
[----:B------:R-:W-:Y:S06]  /*ff50*/  BAR.SYNC.DEFER_BLOCKING 0x0 ;  /* 0x0000000000007b1d */ /* 0x000fec0000010000 */
[----:B------:R-:W-:Y:S05]  /*ff60*/  BRA.U UP0, `(.L_x_13) ;  /* 0x0000000100a07547 */ /* 0x000fea000b800000 */
[----:B------:R-:W1:Y:S01]  /*ff70*/  S2UR UR5, SR_CgaCtaId ;  /* 0x00000000000579c3 */ /* 0x000e620000008800 */
[----:B------:R-:W-:Y:S01]  /*ff80*/  NOP ;  /* 0x0000000000007918 */ /* 0x000fe20000000000 */
[----:B------:R-:W-:Y:S01]  /*ff90*/  UMOV UR4, 0x50 ;  /* 0x0000005000047882 */ /* 0x000fe20000000000 */
[----:B------:R-:W-:Y:S02]  /*ffa0*/  IMAD.U32 R0, RZ, RZ, UR30 ;  /* 0x0000001eff007e24 */ /* 0x000fe4000f8e00ff */
[----:B------:R-:W-:Y:S02]  /*ffb0*/  IMAD.MOV.U32 R3, RZ, RZ, 0xff ;  /* 0x000000ffff037424 */ /* 0x000fe400078e00ff */
[----:B---3--:R-:W-:Y:S01]  /*ffc0*/  IMAD.MOV.U32 R7, RZ, RZ, 0x1 ;  /* 0x00000001ff077424 */ /* 0x008fe200078e00ff */
[----:B------:R-:W-:-:S04]  /*ffd0*/  LOP3.LUT R0, R0, 0xffff, RZ, 0xc0, !PT ;  /* 0x0000ffff00007812 */ /* 0x000fc800078ec0ff */
[----:B------:R-:W-:-:S05]  /*ffe0*/  SHF.R.U32.HI R0, RZ, 0x5, R0 ;  /* 0x00000005ff007819 */ /* 0x000fca0000011600 */
[----:B------:R-:W-:Y:S01]  /*fff0*/  VIADD R2, R0, 0x10 ;  /* 0x0000001000027836 */ /* 0x000fe20000000000 */
[----:B------:R-:W-:Y:S01]  /*10000*/  SHF.L.U32 R0, R3, R0, RZ ;  /* 0x0000000003007219 */ /* 0x000fe200000006ff */
[----:B-1----:R-:W-:-:S03]  /*10010*/  ULEA UR6, UR5, UR4, 0x18 ;  /* 0x0000000405067291 */ /* 0x002fc6000f8ec0ff */
[----:B------:R-:W-:-:S04]  /*10020*/  SHF.L.U32 R3, R7, R2, RZ ;  /* 0x0000000207037219 */ /* 0x000fc800000006ff */
[----:B------:R-:W-:Y:S02]  /*10030*/  LOP3.LUT R0, R3, R0, RZ, 0xfc, !PT ;  /* 0x0000000003007212 */ /* 0x000fe400078efcff */
[----:B------:R-:W1:Y:S02]  /*10040*/  LDS R5, [UR6] ;  /* 0x00000006ff057984 */ /* 0x000e640008000800 */
[C---:B------:R-:W-:Y:S02]  /*10050*/  LOP3.LUT R2, R0.reuse, 0xffff, RZ, 0xc0, !PT ;  /* 0x0000ffff00027812 */ /* 0x040fe400078ec0ff */
[----:B-1----:R-:W-:-:S04]  /*10060*/  LOP3.LUT R3, R0, 0xffff, R5, 0x80, !PT ;  /* 0x0000ffff00037812 */ /* 0x002fc800078e8005 */
[----:B------:R-:W-:-:S13]  /*10070*/  ISETP.NE.AND P0, PT, R3, R2, PT ;  /* 0x000000020300720c */ /* 0x000fda0003f05270 */
[----:B------:R-:W-:Y:S05]  /*10080*/  @P0 BRA `(.L_x_14) ;  /* 0x0000000000500947 */ /* 0x000fea0003800000 */
[----:B------:R-:W-:Y:S02]  /*10090*/  SHF.R.U32.HI R5, RZ, 0x10, R5 ;  /* 0x00000010ff057819 */ /* 0x000fe40000011605 */
[----:B------:R-:W-:-:S04]  /*100a0*/  SHF.R.U32.HI R2, RZ, 0x10, R0 ;  /* 0x00000010ff027819 */ /* 0x000fc80000011600 */
[----:B------:R-:W-:-:S04]  /*100b0*/  LOP3.LUT R5, R5, R2, RZ, 0xc0, !PT ;  /* 0x0000000205057212 */ /* 0x000fc800078ec0ff */
[----:B------:R-:W-:-:S13]  /*100c0*/  ISETP.NE.AND P0, PT, R5, R2, PT ;  /* 0x000000020500720c */ /* 0x000fda0003f05270 */
[----:B------:R-:W-:Y:S05]  /*100d0*/  @P0 BRA `(.L_x_15) ;  /* 0x0000000000300947 */ /* 0x000fea0003800000 */
[----:B------:R-:W-:Y:S01]  /*100e0*/  R2UR UR4, R0 ;  /* 0x00000000000472ca */ /* 0x000fe200000e0000 */
[----:B------:R-:W-:Y:S01]  /*100f0*/  VOTEU.ANY UR5, UPT, PT ;  /* 0x0000000000057886 */ /* 0x000fe200038e0100 */
[----:B------:R-:W1:Y:S01]  /*10100*/  S2R R0, SR_LANEID ;  /* 0x0000000000007919 */ /* 0x000e620000000000 */
[----:B------:R-:W-:-:S10]  /*10110*/  UFLO.U32 UR5, UR5 ;  /* 0x00000005000572bd */ /* 0x000fd400080e0000 */
[----:B------:R-:W-:-:S06]  /*10120*/  ULOP3.LUT UR4, URZ, UR4, URZ, 0x33, !UPT ;  /* 0x00000004ff047292 */ /* 0x000fcc000f8e33ff */
[----:B------:R-:W-:-:S04]  /*10130*/  IMAD.U32 R2, RZ, RZ, UR4 ;  /* 0x00000004ff027e24 */ /* 0x000fc8000f8e00ff */
[----:B------:R-:W2:Y:S02]  /*10140*/  REDUX UR7, R2 ;  /* 0x00000000020773c4 */ /* 0x000ea40000000000 */
[----:B------:R4:W-:Y:S01]  /*10150*/  UTCATOMSWS.AND URZ, UR4 ;  /* 0x0000000400ff79e3 */ /* 0x0009e20008000000 */
[----:B-1----:R-:W-:Y:S01]  /*10160*/  ISETP.EQ.U32.AND P0, PT, R0, UR5, PT ;  /* 0x0000000500007c0c */ /* 0x002fe2000bf02070 */
[----:B--2---:R-:W-:-:S12]  /*10170*/  IMAD.U32 R0, RZ, RZ, UR7 ;  /* 0x00000007ff007e24 */ /* 0x004fd8000f8e00ff */
[----:B------:R4:W-:Y:S01]  /*10180*/  @P0 ATOMS.AND RZ, [UR6], R0 ;  /* 0x00000000ffff098c */ /* 0x0009e2000a800006 */
[----:B------:R-:W-:Y:S05]  /*10190*/  BRA `(.L_x_13) ;  /* 0x0000000000147947 */ /* 0x000fea0003800000 */
.L_x_15:
[----:B------:R-:W-:-:S07]  /*101a0*/  MOV R2, 0x101c0 ;  /* 0x000101c000027802 */ /* 0x000fce0000000f00 */
[----:B------:R-:W-:Y:S05]  /*101b0*/  CALL.REL.NOINC `($__internal_0_$__cuda_sm10x_tcgen05_guardrail_trap_col_being_dealloced_not_returned_by_alloc) ;  /* 0x00000000002c7944 */ /* 0x000fea0003c00000 */
[----:B------:R-:W-:Y:S05]  /*101c0*/  BRA `(.L_x_13) ;  /* 0x0000000000087947 */ /* 0x000fea0003800000 */
.L_x_14:
[----:B------:R-:W-:-:S07]  /*101d0*/  MOV R2, 0x101f0 ;  /* 0x000101f000027802 */ /* 0x000fce0000000f00 */
[----:B------:R-:W-:Y:S05]  /*101e0*/  CALL.REL.NOINC `($__internal_2_$__cuda_sm10x_tcgen05_guardrail_trap_unallocated_columns_being_dealloced) ;  /* 0x0000000000387944 */ /* 0x000fea0003c00000 */
.L_x_13:
[----:B------:R-:W-:Y:S01]  /*101f0*/  NOP ;  /* 0x0000000000007918 */ /* 0x000fe20000000000 */
[----:B----4-:R-:W-:Y:S05]  /*10200*/  EXIT ;  /* 0x000000000000794d */ /* 0x010fea0003800000 */
.L_x_9:
[----:B------:R-:W1:Y:S02]  /*10210*/  SYNCS.PHASECHK.TRANS64.TRYWAIT P0, [UR21], R122 ;  /* 0x0000007aff0075a7 */ /* 0x000e640008001115 */
[----:B-1----:R-:W-:Y:S05]  /*10220*/  @!P0 BRA `(.L_x_9) ;  /* 0xfffffffc00f88947 */ /* 0x002fea000383ffff */
[----:B------:R-:W-:Y:S05]  /*10230*/  BRA `(.L_x_16) ;  /* 0xffffff9c008c7947 */ /* 0x000fea000383ffff */
.L_x_12:
[----:B------:R-:W1:Y:S02]  /*10240*/  SYNCS.PHASECHK.TRANS64.TRYWAIT P6, [UR12], R5 ;  /* 0x00000005ff0075a7 */ /* 0x000e6400080c110c */
[----:B-1----:R-:W-:Y:S05]  /*10250*/  @!P6 BRA `(.L_x_12) ;  /* 0xfffffffc00f8e947 */ /* 0x002fea000383ffff */
[----:B------:R-:W-:Y:S05]  /*10260*/  BRA `(.L_x_11) ;  /* 0xffffffb8002c7947 */ /* 0x000fea000383ffff */
        .weak           $__internal_0_$__cuda_sm10x_tcgen05_guardrail_trap_col_being_dealloced_not_returned_by_alloc
        .type           $__internal_0_$__cuda_sm10x_tcgen05_guardrail_trap_col_being_dealloced_not_returned_by_alloc,@function
        .size           $__internal_0_$__cuda_sm10x_tcgen05_guardrail_trap_col_being_dealloced_not_returned_by_alloc,($__internal_1_$__cuda_sm10x_tcgen05_guardrail_trap_phase_invalid_during_alloc - $__internal_0_$__cuda_sm10x_tcgen05_guardrail_trap_col_being_dealloced_not_returned_by_alloc)
$__internal_0_$__cuda_sm10x_tcgen05_guardrail_trap_col_being_dealloced_not_returned_by_alloc:
[----:B------:R-:W-:Y:S05]  /*10270*/  BPT.TRAP 0x1 ;  /* 0x000000040000795c */ /* 0x000fea0000300000 */
[----:B------:R-:W-:-:S04]  /*10280*/  IMAD.MOV.U32 R3, RZ, RZ, 0x0 ;  /* 0x00000000ff037424 */ /* 0x000fc800078e00ff */
[----:B------:R-:W-:Y:S05]  /*10290*/  RET.REL.NODEC R2 `(matmul_kernel) ;  /* 0xfffffefc02587950 */ /* 0x000fea0003c3ffff */
        .weak           $__internal_1_$__cuda_sm10x_tcgen05_guardrail_trap_phase_invalid_during_alloc
        .type           $__internal_1_$__cuda_sm10x_tcgen05_guardrail_trap_phase_invalid_during_alloc,@function
        .size           $__internal_1_$__cuda_sm10x_tcgen05_guardrail_trap_phase_invalid_during_alloc,($__internal_2_$__cuda_sm10x_tcgen05_guardrail_trap_unallocated_columns_being_dealloced - $__internal_1_$__cuda_sm10x_tcgen05_guardrail_trap_phase_invalid_during_alloc)
$__internal_1_$__cuda_sm10x_tcgen05_guardrail_trap_phase_invalid_during_alloc:
[----:B------:R-:W-:Y:S05]  /*102a0*/  BPT.TRAP 0x1 ;  /* 0x000000040000795c */ /* 0x000fea0000300000 */
[----:B------:R-:W-:-:S04]  /*102b0*/  IMAD.MOV.U32 R3, RZ, RZ, 0x0 ;  /* 0x00000000ff037424 */ /* 0x000fc800078e00ff */
[----:B------:R-:W-:Y:S05]  /*102c0*/  RET.REL.NODEC R2 `(matmul_kernel) ;  /* 0xfffffefc024c7950 */ /* 0x000fea0003c3ffff */
        .weak           $__internal_2_$__cuda_sm10x_tcgen05_guardrail_trap_unallocated_columns_being_dealloced
        .type           $__internal_2_$__cuda_sm10x_tcgen05_guardrail_trap_unallocated_columns_being_dealloced,@function
        .size           $__internal_2_$__cuda_sm10x_tcgen05_guardrail_trap_unallocated_columns_being_dealloced,(.L_x_20 - $__internal_2_$__cuda_sm10x_tcgen05_guardrail_trap_unallocated_columns_being_dealloced)
$__internal_2_$__cuda_sm10x_tcgen05_guardrail_trap_unallocated_columns_being_dealloced:
[----:B------:R-:W-:Y:S05]  /*102d0*/  BPT.TRAP 0x1 ;  /* 0x000000040000795c */ /* 0x000fea0000300000 */
[----:B------:R-:W-:-:S04]  /*102e0*/  IMAD.MOV.U32 R3, RZ, RZ, 0x0 ;  /* 0x00000000ff037424 */ /* 0x000fc800078e00ff */
[----:B------:R-:W-:Y:S05]  /*102f0*/  RET.REL.NODEC R2 `(matmul_kernel) ;  /* 0xfffffefc02407950 */ /* 0x000fea0003c3ffff */
.L_x_17:
[----:B------:R-:W-:-:S00]  /*10300*/  BRA `(.L_x_17) ;  /* 0xfffffffc00fc7947 */ /* 0x000fc0000383ffff */
[----:B------:R-:W-:-:S00]  /*10310*/  NOP ;  /* 0x0000000000007918 */ /* 0x000fc00000000000 */
        /* <DEDUP_REMOVED lines=14> */
.L_x_20:


//--------------------- .nv.shared.matmul_kernel  --------------------------
	.section	.nv.shared.matmul_kernel,"aw",@nobits
	.sectionflags	@""
	.align	16
	.zero		1024


//--------------------- .nv.shared.reserved.0     --------------------------
	.section	.nv.shared.reserved.0,"aw",@nobits
	.align	8
	.weak		__nv_reservedSMEM_offset_0_alias
	.size		__nv_reservedSMEM_offset_0_alias, 0, 64
	.other		__nv_reservedSMEM_offset_0_alias,@"STO_CUDA_RESERVED_SHARED STV_DEFAULT"
__nv_reservedSMEM_offset_0_alias:
	.zero		0
.nv.shared.reserved.0:
	.zero		64
	.weak		__nv_reservedSMEM_allocation_phase
	.type		__nv_reservedSMEM_allocation_phase,@object
	.size		__nv_reservedSMEM_allocation_phase,(.L_0 - __nv_reservedSMEM_allocation_phase)
__nv_reservedSMEM_allocation_phase:
	.zero		1
.L_0:
	.zero		7
	.weak		__nv_reservedSMEM_devtool_atexit_pc
	.type		__nv_reservedSMEM_devtool_atexit_pc,@object
	.size		__nv_reservedSMEM_devtool_atexit_pc,(__nv_reservedSMEM_allocation_mask - __nv_reservedSMEM_devtool_atexit_pc)
__nv_reservedSMEM_devtool_atexit_pc:
	.zero		8
	.weak		__nv_reservedSMEM_allocation_mask
	.type		__nv_reservedSMEM_allocation_mask,@object
	.size		__nv_reservedSMEM_allocation_mask,(.L_2 - __nv_reservedSMEM_allocation_mask)
__nv_reservedSMEM_allocation_mask:
	.zero		4
.L_2:


//--------------------- .nv.constant0.matmul_kernel --------------------------
	.section	.nv.constant0.matmul_kernel,"a",@progbits
	.sectionflags	@""
	.align	4
.nv.constant0.matmul_kernel:
	.zero		976


//--------------------- SYMBOLS --------------------------

	.type		.nv.reservedSmem.offset0,@object
	.size		.nv.reservedSmem.offset0,0x4
	.type		.nv.reservedSmem.cap,@object
	.size		.nv.reservedSmem.cap,0x4
